//
// Generated by NVIDIA NVVM Compiler
//
// Compiler Build ID: CL-36424714
// Cuda compilation tools, release 13.0, V13.0.88
// Based on NVVM 20.0.0
//

.version 9.0
.target sm_100
.address_size 64

	// .globl	spmv_kernel

.visible .entry spmv_kernel(
	.param .u32 spmv_kernel_param_0,
	.param .u32 spmv_kernel_param_1,
	.param .u64 .ptr .align 1 spmv_kernel_param_2,
	.param .u64 .ptr .align 1 spmv_kernel_param_3,
	.param .u64 .ptr .align 1 spmv_kernel_param_4,
	.param .u32 spmv_kernel_param_5,
	.param .u32 spmv_kernel_param_6,
	.param .u64 .ptr .align 1 spmv_kernel_param_7,
	.param .u32 spmv_kernel_param_8,
	.param .u32 spmv_kernel_param_9,
	.param .u64 .ptr .align 1 spmv_kernel_param_10,
	.param .u32 spmv_kernel_param_11,
	.param .u32 spmv_kernel_param_12
)
{
	.reg .pred 	%p<13>;
	.reg .b32 	%r<74>;
	.reg .b32 	%f<116>;
	.reg .b64 	%rd<97>;

	ld.param.u32 	%r23, [spmv_kernel_param_1];
	ld.param.u64 	%rd18, [spmv_kernel_param_2];
	ld.param.u64 	%rd19, [spmv_kernel_param_3];
	ld.param.u64 	%rd16, [spmv_kernel_param_4];
	ld.param.u32 	%r22, [spmv_kernel_param_5];
	ld.param.u64 	%rd20, [spmv_kernel_param_7];
	ld.param.u64 	%rd17, [spmv_kernel_param_10];
	cvta.to.global.u64 	%rd1, %rd20;
	cvta.to.global.u64 	%rd2, %rd19;
	cvta.to.global.u64 	%rd3, %rd18;
	mov.u32 	%r24, %nctaid.x;
	mov.u32 	%r25, %ntid.x;
	mul.lo.s32 	%r26, %r24, %r25;
	mov.u32 	%r27, %tid.x;
	mov.u32 	%r28, %ctaid.x;
	mad.lo.s32 	%r29, %r28, %r25, %r27;
	add.s32 	%r30, %r26, %r23;
	add.s32 	%r31, %r30, -1;
	div.u32 	%r32, %r31, %r26;
	mul.lo.s32 	%r68, %r32, %r29;
	add.s32 	%r33, %r68, %r32;
	min.u32 	%r2, %r23, %r33;
	setp.ge.u32 	%p1, %r68, %r2;
	@%p1 bra 	$L__BB0_17;
	add.s64 	%rd4, %rd3, 32;
	add.s64 	%rd5, %rd2, 32;
	cvta.to.global.u64 	%rd6, %rd16;
	cvta.to.global.u64 	%rd7, %rd17;
$L__BB0_2:
	mov.u32 	%r3, %r68;
	mul.wide.u32 	%rd21, %r3, 4;
	add.s64 	%rd22, %rd6, %rd21;
	ld.global.u32 	%r4, [%rd22];
	sub.s32 	%r71, %r4, %r22;
	add.s32 	%r68, %r3, 1;
	ld.global.u32 	%r7, [%rd22+4];
	sub.s32 	%r34, %r7, %r22;
	setp.ge.u32 	%p2, %r71, %r34;
	mov.f32 	%f115, 0f00000000;
	@%p2 bra 	$L__BB0_16;
	sub.s32 	%r8, %r7, %r4;
	and.b32  	%r9, %r8, 15;
	sub.s32 	%r35, %r4, %r7;
	setp.gt.u32 	%p3, %r35, -16;
	mov.f32 	%f115, 0f00000000;
	@%p3 bra 	$L__BB0_6;
	and.b32  	%r36, %r8, -16;
	neg.s32 	%r69, %r36;
	mul.wide.u32 	%rd23, %r71, 4;
	add.s64 	%rd96, %rd4, %rd23;
	add.s64 	%rd95, %rd5, %rd23;
	mov.f32 	%f115, 0f00000000;
$L__BB0_5:
	.pragma "nounroll";
	ld.global.f32 	%f19, [%rd96+-32];
	ld.global.u32 	%r37, [%rd95+-32];
	mul.wide.u32 	%rd24, %r37, 4;
	add.s64 	%rd25, %rd1, %rd24;
	ld.global.f32 	%f20, [%rd25];
	fma.rn.f32 	%f21, %f19, %f20, %f115;
	ld.global.f32 	%f22, [%rd96+-28];
	ld.global.u32 	%r38, [%rd95+-28];
	mul.wide.u32 	%rd26, %r38, 4;
	add.s64 	%rd27, %rd1, %rd26;
	ld.global.f32 	%f23, [%rd27];
	fma.rn.f32 	%f24, %f22, %f23, %f21;
	ld.global.f32 	%f25, [%rd96+-24];
	ld.global.u32 	%r39, [%rd95+-24];
	mul.wide.u32 	%rd28, %r39, 4;
	add.s64 	%rd29, %rd1, %rd28;
	ld.global.f32 	%f26, [%rd29];
	fma.rn.f32 	%f27, %f25, %f26, %f24;
	ld.global.f32 	%f28, [%rd96+-20];
	ld.global.u32 	%r40, [%rd95+-20];
	mul.wide.u32 	%rd30, %r40, 4;
	add.s64 	%rd31, %rd1, %rd30;
	ld.global.f32 	%f29, [%rd31];
	fma.rn.f32 	%f30, %f28, %f29, %f27;
	ld.global.f32 	%f31, [%rd96+-16];
	ld.global.u32 	%r41, [%rd95+-16];
	mul.wide.u32 	%rd32, %r41, 4;
	add.s64 	%rd33, %rd1, %rd32;
	ld.global.f32 	%f32, [%rd33];
	fma.rn.f32 	%f33, %f31, %f32, %f30;
	ld.global.f32 	%f34, [%rd96+-12];
	ld.global.u32 	%r42, [%rd95+-12];
	mul.wide.u32 	%rd34, %r42, 4;
	add.s64 	%rd35, %rd1, %rd34;
	ld.global.f32 	%f35, [%rd35];
	fma.rn.f32 	%f36, %f34, %f35, %f33;
	ld.global.f32 	%f37, [%rd96+-8];
	ld.global.u32 	%r43, [%rd95+-8];
	mul.wide.u32 	%rd36, %r43, 4;
	add.s64 	%rd37, %rd1, %rd36;
	ld.global.f32 	%f38, [%rd37];
	fma.rn.f32 	%f39, %f37, %f38, %f36;
	ld.global.f32 	%f40, [%rd96+-4];
	ld.global.u32 	%r44, [%rd95+-4];
	mul.wide.u32 	%rd38, %r44, 4;
	add.s64 	%rd39, %rd1, %rd38;
	ld.global.f32 	%f41, [%rd39];
	fma.rn.f32 	%f42, %f40, %f41, %f39;
	ld.global.f32 	%f43, [%rd96];
	ld.global.u32 	%r45, [%rd95];
	mul.wide.u32 	%rd40, %r45, 4;
	add.s64 	%rd41, %rd1, %rd40;
	ld.global.f32 	%f44, [%rd41];
	fma.rn.f32 	%f45, %f43, %f44, %f42;
	ld.global.f32 	%f46, [%rd96+4];
	ld.global.u32 	%r46, [%rd95+4];
	mul.wide.u32 	%rd42, %r46, 4;
	add.s64 	%rd43, %rd1, %rd42;
	ld.global.f32 	%f47, [%rd43];
	fma.rn.f32 	%f48, %f46, %f47, %f45;
	ld.global.f32 	%f49, [%rd96+8];
	ld.global.u32 	%r47, [%rd95+8];
	mul.wide.u32 	%rd44, %r47, 4;
	add.s64 	%rd45, %rd1, %rd44;
	ld.global.f32 	%f50, [%rd45];
	fma.rn.f32 	%f51, %f49, %f50, %f48;
	ld.global.f32 	%f52, [%rd96+12];
	ld.global.u32 	%r48, [%rd95+12];
	mul.wide.u32 	%rd46, %r48, 4;
	add.s64 	%rd47, %rd1, %rd46;
	ld.global.f32 	%f53, [%rd47];
	fma.rn.f32 	%f54, %f52, %f53, %f51;
	ld.global.f32 	%f55, [%rd96+16];
	ld.global.u32 	%r49, [%rd95+16];
	mul.wide.u32 	%rd48, %r49, 4;
	add.s64 	%rd49, %rd1, %rd48;
	ld.global.f32 	%f56, [%rd49];
	fma.rn.f32 	%f57, %f55, %f56, %f54;
	ld.global.f32 	%f58, [%rd96+20];
	ld.global.u32 	%r50, [%rd95+20];
	mul.wide.u32 	%rd50, %r50, 4;
	add.s64 	%rd51, %rd1, %rd50;
	ld.global.f32 	%f59, [%rd51];
	fma.rn.f32 	%f60, %f58, %f59, %f57;
	ld.global.f32 	%f61, [%rd96+24];
	ld.global.u32 	%r51, [%rd95+24];
	mul.wide.u32 	%rd52, %r51, 4;
	add.s64 	%rd53, %rd1, %rd52;
	ld.global.f32 	%f62, [%rd53];
	fma.rn.f32 	%f63, %f61, %f62, %f60;
	ld.global.f32 	%f64, [%rd96+28];
	ld.global.u32 	%r52, [%rd95+28];
	mul.wide.u32 	%rd54, %r52, 4;
	add.s64 	%rd55, %rd1, %rd54;
	ld.global.f32 	%f65, [%rd55];
	fma.rn.f32 	%f115, %f64, %f65, %f63;
	add.s32 	%r71, %r71, 16;
	add.s32 	%r69, %r69, 16;
	add.s64 	%rd96, %rd96, 64;
	add.s64 	%rd95, %rd95, 64;
	setp.ne.s32 	%p4, %r69, 0;
	@%p4 bra 	$L__BB0_5;
$L__BB0_6:
	setp.eq.s32 	%p5, %r9, 0;
	@%p5 bra 	$L__BB0_16;
	and.b32  	%r16, %r8, 7;
	setp.lt.u32 	%p6, %r9, 8;
	@%p6 bra 	$L__BB0_9;
	mul.wide.u32 	%rd56, %r71, 4;
	add.s64 	%rd57, %rd3, %rd56;
	ld.global.f32 	%f67, [%rd57];
	add.s64 	%rd58, %rd2, %rd56;
	ld.global.u32 	%r53, [%rd58];
	mul.wide.u32 	%rd59, %r53, 4;
	add.s64 	%rd60, %rd1, %rd59;
	ld.global.f32 	%f68, [%rd60];
	fma.rn.f32 	%f69, %f67, %f68, %f115;
	ld.global.f32 	%f70, [%rd57+4];
	ld.global.u32 	%r54, [%rd58+4];
	mul.wide.u32 	%rd61, %r54, 4;
	add.s64 	%rd62, %rd1, %rd61;
	ld.global.f32 	%f71, [%rd62];
	fma.rn.f32 	%f72, %f70, %f71, %f69;
	ld.global.f32 	%f73, [%rd57+8];
	ld.global.u32 	%r55, [%rd58+8];
	mul.wide.u32 	%rd63, %r55, 4;
	add.s64 	%rd64, %rd1, %rd63;
	ld.global.f32 	%f74, [%rd64];
	fma.rn.f32 	%f75, %f73, %f74, %f72;
	ld.global.f32 	%f76, [%rd57+12];
	ld.global.u32 	%r56, [%rd58+12];
	mul.wide.u32 	%rd65, %r56, 4;
	add.s64 	%rd66, %rd1, %rd65;
	ld.global.f32 	%f77, [%rd66];
	fma.rn.f32 	%f78, %f76, %f77, %f75;
	ld.global.f32 	%f79, [%rd57+16];
	ld.global.u32 	%r57, [%rd58+16];
	mul.wide.u32 	%rd67, %r57, 4;
	add.s64 	%rd68, %rd1, %rd67;
	ld.global.f32 	%f80, [%rd68];
	fma.rn.f32 	%f81, %f79, %f80, %f78;
	ld.global.f32 	%f82, [%rd57+20];
	ld.global.u32 	%r58, [%rd58+20];
	mul.wide.u32 	%rd69, %r58, 4;
	add.s64 	%rd70, %rd1, %rd69;
	ld.global.f32 	%f83, [%rd70];
	fma.rn.f32 	%f84, %f82, %f83, %f81;
	ld.global.f32 	%f85, [%rd57+24];
	ld.global.u32 	%r59, [%rd58+24];
	mul.wide.u32 	%rd71, %r59, 4;
	add.s64 	%rd72, %rd1, %rd71;
	ld.global.f32 	%f86, [%rd72];
	fma.rn.f32 	%f87, %f85, %f86, %f84;
	ld.global.f32 	%f88, [%rd57+28];
	ld.global.u32 	%r60, [%rd58+28];
	mul.wide.u32 	%rd73, %r60, 4;
	add.s64 	%rd74, %rd1, %rd73;
	ld.global.f32 	%f89, [%rd74];
	fma.rn.f32 	%f115, %f88, %f89, %f87;
	add.s32 	%r71, %r71, 8;
$L__BB0_9:
	setp.eq.s32 	%p7, %r16, 0;
	@%p7 bra 	$L__BB0_16;
	and.b32  	%r19, %r8, 3;
	setp.lt.u32 	%p8, %r16, 4;
	@%p8 bra 	$L__BB0_12;
	mul.wide.u32 	%rd75, %r71, 4;
	add.s64 	%rd76, %rd3, %rd75;
	ld.global.f32 	%f91, [%rd76];
	add.s64 	%rd77, %rd2, %rd75;
	ld.global.u32 	%r61, [%rd77];
	mul.wide.u32 	%rd78, %r61, 4;
	add.s64 	%rd79, %rd1, %rd78;
	ld.global.f32 	%f92, [%rd79];
	fma.rn.f32 	%f93, %f91, %f92, %f115;
	ld.global.f32 	%f94, [%rd76+4];
	ld.global.u32 	%r62, [%rd77+4];
	mul.wide.u32 	%rd80, %r62, 4;
	add.s64 	%rd81, %rd1, %rd80;
	ld.global.f32 	%f95, [%rd81];
	fma.rn.f32 	%f96, %f94, %f95, %f93;
	ld.global.f32 	%f97, [%rd76+8];
	ld.global.u32 	%r63, [%rd77+8];
	mul.wide.u32 	%rd82, %r63, 4;
	add.s64 	%rd83, %rd1, %rd82;
	ld.global.f32 	%f98, [%rd83];
	fma.rn.f32 	%f99, %f97, %f98, %f96;
	ld.global.f32 	%f100, [%rd76+12];
	ld.global.u32 	%r64, [%rd77+12];
	mul.wide.u32 	%rd84, %r64, 4;
	add.s64 	%rd85, %rd1, %rd84;
	ld.global.f32 	%f101, [%rd85];
	fma.rn.f32 	%f115, %f100, %f101, %f99;
	add.s32 	%r71, %r71, 4;
$L__BB0_12:
	setp.eq.s32 	%p9, %r19, 0;
	@%p9 bra 	$L__BB0_16;
	mul.wide.u32 	%rd86, %r71, 4;
	add.s64 	%rd14, %rd3, %rd86;
	ld.global.f32 	%f102, [%rd14];
	add.s64 	%rd15, %rd2, %rd86;
	ld.global.u32 	%r65, [%rd15];
	mul.wide.u32 	%rd87, %r65, 4;
	add.s64 	%rd88, %rd1, %rd87;
	ld.global.f32 	%f103, [%rd88];
	fma.rn.f32 	%f115, %f102, %f103, %f115;
	setp.eq.s32 	%p10, %r19, 1;
	@%p10 bra 	$L__BB0_16;
	ld.global.f32 	%f104, [%rd14+4];
	ld.global.u32 	%r66, [%rd15+4];
	mul.wide.u32 	%rd89, %r66, 4;
	add.s64 	%rd90, %rd1, %rd89;
	ld.global.f32 	%f105, [%rd90];
	fma.rn.f32 	%f115, %f104, %f105, %f115;
	setp.eq.s32 	%p11, %r19, 2;
	@%p11 bra 	$L__BB0_16;
	ld.global.f32 	%f106, [%rd14+8];
	ld.global.u32 	%r67, [%rd15+8];
	mul.wide.u32 	%rd91, %r67, 4;
	add.s64 	%rd92, %rd1, %rd91;
	ld.global.f32 	%f107, [%rd92];
	fma.rn.f32 	%f115, %f106, %f107, %f115;
$L__BB0_16:
	mul.wide.u32 	%rd93, %r3, 4;
	add.s64 	%rd94, %rd7, %rd93;
	st.global.f32 	[%rd94], %f115;
	setp.lt.u32 	%p12, %r68, %r2;
	@%p12 bra 	$L__BB0_2;
$L__BB0_17:
	ret;

}
	// .globl	spmv_kernel_2
.visible .entry spmv_kernel_2(
	.param .u32 spmv_kernel_2_param_0,
	.param .u32 spmv_kernel_2_param_1,
	.param .u64 .ptr .align 1 spmv_kernel_2_param_2,
	.param .u64 .ptr .align 1 spmv_kernel_2_param_3,
	.param .u64 .ptr .align 1 spmv_kernel_2_param_4,
	.param .u32 spmv_kernel_2_param_5,
	.param .u32 spmv_kernel_2_param_6,
	.param .u64 .ptr .align 1 spmv_kernel_2_param_7,
	.param .u32 spmv_kernel_2_param_8,
	.param .u32 spmv_kernel_2_param_9,
	.param .u64 .ptr .align 1 spmv_kernel_2_param_10,
	.param .u32 spmv_kernel_2_param_11,
	.param .u32 spmv_kernel_2_param_12
)
{
	.reg .pred 	%p<13>;
	.reg .b32 	%r<73>;
	.reg .b32 	%f<116>;
	.reg .b64 	%rd<97>;

	ld.param.u32 	%r24, [spmv_kernel_2_param_1];
	ld.param.u64 	%rd18, [spmv_kernel_2_param_2];
	ld.param.u64 	%rd19, [spmv_kernel_2_param_3];
	ld.param.u64 	%rd16, [spmv_kernel_2_param_4];
	ld.param.u32 	%r23, [spmv_kernel_2_param_5];
	ld.param.u64 	%rd20, [spmv_kernel_2_param_7];
	ld.param.u64 	%rd17, [spmv_kernel_2_param_10];
	cvta.to.global.u64 	%rd1, %rd20;
	cvta.to.global.u64 	%rd2, %rd19;
	cvta.to.global.u64 	%rd3, %rd18;
	mov.u32 	%r25, %ctaid.x;
	mov.u32 	%r26, %nctaid.x;
	add.s32 	%r27, %r26, %r24;
	add.s32 	%r28, %r27, -1;
	div.u32 	%r29, %r28, %r26;
	mul.lo.s32 	%r30, %r29, %r25;
	add.s32 	%r31, %r30, %r29;
	min.u32 	%r1, %r31, %r24;
	mov.u32 	%r32, %tid.x;
	add.s32 	%r67, %r30, %r32;
	setp.ge.u32 	%p1, %r67, %r1;
	@%p1 bra 	$L__BB1_17;
	mov.u32 	%r3, %ntid.x;
	add.s64 	%rd4, %rd3, 32;
	add.s64 	%rd5, %rd2, 32;
	cvta.to.global.u64 	%rd6, %rd16;
	cvta.to.global.u64 	%rd7, %rd17;
$L__BB1_2:
	mul.wide.u32 	%rd21, %r67, 4;
	add.s64 	%rd22, %rd6, %rd21;
	ld.global.u32 	%r5, [%rd22];
	sub.s32 	%r70, %r5, %r23;
	ld.global.u32 	%r7, [%rd22+4];
	sub.s32 	%r33, %r7, %r23;
	setp.ge.u32 	%p2, %r70, %r33;
	mov.f32 	%f115, 0f00000000;
	@%p2 bra 	$L__BB1_16;
	sub.s32 	%r8, %r7, %r5;
	and.b32  	%r9, %r8, 15;
	sub.s32 	%r34, %r5, %r7;
	setp.gt.u32 	%p3, %r34, -16;
	mov.f32 	%f115, 0f00000000;
	@%p3 bra 	$L__BB1_6;
	and.b32  	%r35, %r8, -16;
	neg.s32 	%r68, %r35;
	mul.wide.u32 	%rd23, %r70, 4;
	add.s64 	%rd96, %rd4, %rd23;
	add.s64 	%rd95, %rd5, %rd23;
	mov.f32 	%f115, 0f00000000;
$L__BB1_5:
	.pragma "nounroll";
	ld.global.f32 	%f19, [%rd96+-32];
	ld.global.u32 	%r36, [%rd95+-32];
	mul.wide.u32 	%rd24, %r36, 4;
	add.s64 	%rd25, %rd1, %rd24;
	ld.global.f32 	%f20, [%rd25];
	fma.rn.f32 	%f21, %f19, %f20, %f115;
	ld.global.f32 	%f22, [%rd96+-28];
	ld.global.u32 	%r37, [%rd95+-28];
	mul.wide.u32 	%rd26, %r37, 4;
	add.s64 	%rd27, %rd1, %rd26;
	ld.global.f32 	%f23, [%rd27];
	fma.rn.f32 	%f24, %f22, %f23, %f21;
	ld.global.f32 	%f25, [%rd96+-24];
	ld.global.u32 	%r38, [%rd95+-24];
	mul.wide.u32 	%rd28, %r38, 4;
	add.s64 	%rd29, %rd1, %rd28;
	ld.global.f32 	%f26, [%rd29];
	fma.rn.f32 	%f27, %f25, %f26, %f24;
	ld.global.f32 	%f28, [%rd96+-20];
	ld.global.u32 	%r39, [%rd95+-20];
	mul.wide.u32 	%rd30, %r39, 4;
	add.s64 	%rd31, %rd1, %rd30;
	ld.global.f32 	%f29, [%rd31];
	fma.rn.f32 	%f30, %f28, %f29, %f27;
	ld.global.f32 	%f31, [%rd96+-16];
	ld.global.u32 	%r40, [%rd95+-16];
	mul.wide.u32 	%rd32, %r40, 4;
	add.s64 	%rd33, %rd1, %rd32;
	ld.global.f32 	%f32, [%rd33];
	fma.rn.f32 	%f33, %f31, %f32, %f30;
	ld.global.f32 	%f34, [%rd96+-12];
	ld.global.u32 	%r41, [%rd95+-12];
	mul.wide.u32 	%rd34, %r41, 4;
	add.s64 	%rd35, %rd1, %rd34;
	ld.global.f32 	%f35, [%rd35];
	fma.rn.f32 	%f36, %f34, %f35, %f33;
	ld.global.f32 	%f37, [%rd96+-8];
	ld.global.u32 	%r42, [%rd95+-8];
	mul.wide.u32 	%rd36, %r42, 4;
	add.s64 	%rd37, %rd1, %rd36;
	ld.global.f32 	%f38, [%rd37];
	fma.rn.f32 	%f39, %f37, %f38, %f36;
	ld.global.f32 	%f40, [%rd96+-4];
	ld.global.u32 	%r43, [%rd95+-4];
	mul.wide.u32 	%rd38, %r43, 4;
	add.s64 	%rd39, %rd1, %rd38;
	ld.global.f32 	%f41, [%rd39];
	fma.rn.f32 	%f42, %f40, %f41, %f39;
	ld.global.f32 	%f43, [%rd96];
	ld.global.u32 	%r44, [%rd95];
	mul.wide.u32 	%rd40, %r44, 4;
	add.s64 	%rd41, %rd1, %rd40;
	ld.global.f32 	%f44, [%rd41];
	fma.rn.f32 	%f45, %f43, %f44, %f42;
	ld.global.f32 	%f46, [%rd96+4];
	ld.global.u32 	%r45, [%rd95+4];
	mul.wide.u32 	%rd42, %r45, 4;
	add.s64 	%rd43, %rd1, %rd42;
	ld.global.f32 	%f47, [%rd43];
	fma.rn.f32 	%f48, %f46, %f47, %f45;
	ld.global.f32 	%f49, [%rd96+8];
	ld.global.u32 	%r46, [%rd95+8];
	mul.wide.u32 	%rd44, %r46, 4;
	add.s64 	%rd45, %rd1, %rd44;
	ld.global.f32 	%f50, [%rd45];
	fma.rn.f32 	%f51, %f49, %f50, %f48;
	ld.global.f32 	%f52, [%rd96+12];
	ld.global.u32 	%r47, [%rd95+12];
	mul.wide.u32 	%rd46, %r47, 4;
	add.s64 	%rd47, %rd1, %rd46;
	ld.global.f32 	%f53, [%rd47];
	fma.rn.f32 	%f54, %f52, %f53, %f51;
	ld.global.f32 	%f55, [%rd96+16];
	ld.global.u32 	%r48, [%rd95+16];
	mul.wide.u32 	%rd48, %r48, 4;
	add.s64 	%rd49, %rd1, %rd48;
	ld.global.f32 	%f56, [%rd49];
	fma.rn.f32 	%f57, %f55, %f56, %f54;
	ld.global.f32 	%f58, [%rd96+20];
	ld.global.u32 	%r49, [%rd95+20];
	mul.wide.u32 	%rd50, %r49, 4;
	add.s64 	%rd51, %rd1, %rd50;
	ld.global.f32 	%f59, [%rd51];
	fma.rn.f32 	%f60, %f58, %f59, %f57;
	ld.global.f32 	%f61, [%rd96+24];
	ld.global.u32 	%r50, [%rd95+24];
	mul.wide.u32 	%rd52, %r50, 4;
	add.s64 	%rd53, %rd1, %rd52;
	ld.global.f32 	%f62, [%rd53];
	fma.rn.f32 	%f63, %f61, %f62, %f60;
	ld.global.f32 	%f64, [%rd96+28];
	ld.global.u32 	%r51, [%rd95+28];
	mul.wide.u32 	%rd54, %r51, 4;
	add.s64 	%rd55, %rd1, %rd54;
	ld.global.f32 	%f65, [%rd55];
	fma.rn.f32 	%f115, %f64, %f65, %f63;
	add.s32 	%r70, %r70, 16;
	add.s32 	%r68, %r68, 16;
	add.s64 	%rd96, %rd96, 64;
	add.s64 	%rd95, %rd95, 64;
	setp.ne.s32 	%p4, %r68, 0;
	@%p4 bra 	$L__BB1_5;
$L__BB1_6:
	setp.eq.s32 	%p5, %r9, 0;
	@%p5 bra 	$L__BB1_16;
	and.b32  	%r16, %r8, 7;
	setp.lt.u32 	%p6, %r9, 8;
	@%p6 bra 	$L__BB1_9;
	mul.wide.u32 	%rd56, %r70, 4;
	add.s64 	%rd57, %rd3, %rd56;
	ld.global.f32 	%f67, [%rd57];
	add.s64 	%rd58, %rd2, %rd56;
	ld.global.u32 	%r52, [%rd58];
	mul.wide.u32 	%rd59, %r52, 4;
	add.s64 	%rd60, %rd1, %rd59;
	ld.global.f32 	%f68, [%rd60];
	fma.rn.f32 	%f69, %f67, %f68, %f115;
	ld.global.f32 	%f70, [%rd57+4];
	ld.global.u32 	%r53, [%rd58+4];
	mul.wide.u32 	%rd61, %r53, 4;
	add.s64 	%rd62, %rd1, %rd61;
	ld.global.f32 	%f71, [%rd62];
	fma.rn.f32 	%f72, %f70, %f71, %f69;
	ld.global.f32 	%f73, [%rd57+8];
	ld.global.u32 	%r54, [%rd58+8];
	mul.wide.u32 	%rd63, %r54, 4;
	add.s64 	%rd64, %rd1, %rd63;
	ld.global.f32 	%f74, [%rd64];
	fma.rn.f32 	%f75, %f73, %f74, %f72;
	ld.global.f32 	%f76, [%rd57+12];
	ld.global.u32 	%r55, [%rd58+12];
	mul.wide.u32 	%rd65, %r55, 4;
	add.s64 	%rd66, %rd1, %rd65;
	ld.global.f32 	%f77, [%rd66];
	fma.rn.f32 	%f78, %f76, %f77, %f75;
	ld.global.f32 	%f79, [%rd57+16];
	ld.global.u32 	%r56, [%rd58+16];
	mul.wide.u32 	%rd67, %r56, 4;
	add.s64 	%rd68, %rd1, %rd67;
	ld.global.f32 	%f80, [%rd68];
	fma.rn.f32 	%f81, %f79, %f80, %f78;
	ld.global.f32 	%f82, [%rd57+20];
	ld.global.u32 	%r57, [%rd58+20];
	mul.wide.u32 	%rd69, %r57, 4;
	add.s64 	%rd70, %rd1, %rd69;
	ld.global.f32 	%f83, [%rd70];
	fma.rn.f32 	%f84, %f82, %f83, %f81;
	ld.global.f32 	%f85, [%rd57+24];
	ld.global.u32 	%r58, [%rd58+24];
	mul.wide.u32 	%rd71, %r58, 4;
	add.s64 	%rd72, %rd1, %rd71;
	ld.global.f32 	%f86, [%rd72];
	fma.rn.f32 	%f87, %f85, %f86, %f84;
	ld.global.f32 	%f88, [%rd57+28];
	ld.global.u32 	%r59, [%rd58+28];
	mul.wide.u32 	%rd73, %r59, 4;
	add.s64 	%rd74, %rd1, %rd73;
	ld.global.f32 	%f89, [%rd74];
	fma.rn.f32 	%f115, %f88, %f89, %f87;
	add.s32 	%r70, %r70, 8;
$L__BB1_9:
	setp.eq.s32 	%p7, %r16, 0;
	@%p7 bra 	$L__BB1_16;
	and.b32  	%r19, %r8, 3;
	setp.lt.u32 	%p8, %r16, 4;
	@%p8 bra 	$L__BB1_12;
	mul.wide.u32 	%rd75, %r70, 4;
	add.s64 	%rd76, %rd3, %rd75;
	ld.global.f32 	%f91, [%rd76];
	add.s64 	%rd77, %rd2, %rd75;
	ld.global.u32 	%r60, [%rd77];
	mul.wide.u32 	%rd78, %r60, 4;
	add.s64 	%rd79, %rd1, %rd78;
	ld.global.f32 	%f92, [%rd79];
	fma.rn.f32 	%f93, %f91, %f92, %f115;
	ld.global.f32 	%f94, [%rd76+4];
	ld.global.u32 	%r61, [%rd77+4];
	mul.wide.u32 	%rd80, %r61, 4;
	add.s64 	%rd81, %rd1, %rd80;
	ld.global.f32 	%f95, [%rd81];
	fma.rn.f32 	%f96, %f94, %f95, %f93;
	ld.global.f32 	%f97, [%rd76+8];
	ld.global.u32 	%r62, [%rd77+8];
	mul.wide.u32 	%rd82, %r62, 4;
	add.s64 	%rd83, %rd1, %rd82;
	ld.global.f32 	%f98, [%rd83];
	fma.rn.f32 	%f99, %f97, %f98, %f96;
	ld.global.f32 	%f100, [%rd76+12];
	ld.global.u32 	%r63, [%rd77+12];
	mul.wide.u32 	%rd84, %r63, 4;
	add.s64 	%rd85, %rd1, %rd84;
	ld.global.f32 	%f101, [%rd85];
	fma.rn.f32 	%f115, %f100, %f101, %f99;
	add.s32 	%r70, %r70, 4;
$L__BB1_12:
	setp.eq.s32 	%p9, %r19, 0;
	@%p9 bra 	$L__BB1_16;
	mul.wide.u32 	%rd86, %r70, 4;
	add.s64 	%rd14, %rd3, %rd86;
	ld.global.f32 	%f102, [%rd14];
	add.s64 	%rd15, %rd2, %rd86;
	ld.global.u32 	%r64, [%rd15];
	mul.wide.u32 	%rd87, %r64, 4;
	add.s64 	%rd88, %rd1, %rd87;
	ld.global.f32 	%f103, [%rd88];
	fma.rn.f32 	%f115, %f102, %f103, %f115;
	setp.eq.s32 	%p10, %r19, 1;
	@%p10 bra 	$L__BB1_16;
	ld.global.f32 	%f104, [%rd14+4];
	ld.global.u32 	%r65, [%rd15+4];
	mul.wide.u32 	%rd89, %r65, 4;
	add.s64 	%rd90, %rd1, %rd89;
	ld.global.f32 	%f105, [%rd90];
	fma.rn.f32 	%f115, %f104, %f105, %f115;
	setp.eq.s32 	%p11, %r19, 2;
	@%p11 bra 	$L__BB1_16;
	ld.global.f32 	%f106, [%rd14+8];
	ld.global.u32 	%r66, [%rd15+8];
	mul.wide.u32 	%rd91, %r66, 4;
	add.s64 	%rd92, %rd1, %rd91;
	ld.global.f32 	%f107, [%rd92];
	fma.rn.f32 	%f115, %f106, %f107, %f115;
$L__BB1_16:
	mul.wide.u32 	%rd93, %r67, 4;
	add.s64 	%rd94, %rd7, %rd93;
	st.global.f32 	[%rd94], %f115;
	add.s32 	%r67, %r67, %r3;
	setp.lt.u32 	%p12, %r67, %r1;
	@%p12 bra 	$L__BB1_2;
$L__BB1_17:
	ret;

}
	// .globl	spmv_kernel_3
.visible .entry spmv_kernel_3(
	.param .u32 spmv_kernel_3_param_0,
	.param .u32 spmv_kernel_3_param_1,
	.param .u64 .ptr .align 1 spmv_kernel_3_param_2,
	.param .u64 .ptr .align 1 spmv_kernel_3_param_3,
	.param .u64 .ptr .align 1 spmv_kernel_3_param_4,
	.param .u32 spmv_kernel_3_param_5,
	.param .u32 spmv_kernel_3_param_6,
	.param .u64 .ptr .align 1 spmv_kernel_3_param_7,
	.param .u32 spmv_kernel_3_param_8,
	.param .u32 spmv_kernel_3_param_9,
	.param .u64 .ptr .align 1 spmv_kernel_3_param_10,
	.param .u32 spmv_kernel_3_param_11,
	.param .u32 spmv_kernel_3_param_12
)
{
	.reg .pred 	%p<13>;
	.reg .b32 	%r<73>;
	.reg .b32 	%f<116>;
	.reg .b64 	%rd<97>;

	ld.param.u32 	%r24, [spmv_kernel_3_param_1];
	ld.param.u64 	%rd18, [spmv_kernel_3_param_2];
	ld.param.u64 	%rd19, [spmv_kernel_3_param_3];
	ld.param.u64 	%rd16, [spmv_kernel_3_param_4];
	ld.param.u32 	%r23, [spmv_kernel_3_param_5];
	ld.param.u64 	%rd20, [spmv_kernel_3_param_7];
	ld.param.u64 	%rd17, [spmv_kernel_3_param_10];
	cvta.to.global.u64 	%rd1, %rd20;
	cvta.to.global.u64 	%rd2, %rd19;
	cvta.to.global.u64 	%rd3, %rd18;
	mov.u32 	%r25, %ctaid.x;
	mov.u32 	%r26, %nctaid.x;
	add.s32 	%r27, %r26, %r24;
	add.s32 	%r28, %r27, -1;
	div.u32 	%r29, %r28, %r26;
	mul.lo.s32 	%r30, %r29, %r25;
	add.s32 	%r31, %r30, %r29;
	min.u32 	%r1, %r31, %r24;
	mov.u32 	%r32, %tid.x;
	add.s32 	%r67, %r30, %r32;
	setp.ge.u32 	%p1, %r67, %r1;
	@%p1 bra 	$L__BB2_17;
	mov.u32 	%r3, %ntid.x;
	add.s64 	%rd4, %rd3, 32;
	add.s64 	%rd5, %rd2, 32;
	cvta.to.global.u64 	%rd6, %rd16;
	cvta.to.global.u64 	%rd7, %rd17;
$L__BB2_2:
	mul.wide.u32 	%rd21, %r67, 4;
	add.s64 	%rd22, %rd6, %rd21;
	ld.global.u32 	%r5, [%rd22];
	sub.s32 	%r70, %r5, %r23;
	ld.global.u32 	%r7, [%rd22+4];
	sub.s32 	%r33, %r7, %r23;
	setp.ge.u32 	%p2, %r70, %r33;
	mov.f32 	%f115, 0f00000000;
	@%p2 bra 	$L__BB2_16;
	sub.s32 	%r8, %r7, %r5;
	and.b32  	%r9, %r8, 15;
	sub.s32 	%r34, %r5, %r7;
	setp.gt.u32 	%p3, %r34, -16;
	mov.f32 	%f115, 0f00000000;
	@%p3 bra 	$L__BB2_6;
	and.b32  	%r35, %r8, -16;
	neg.s32 	%r68, %r35;
	mul.wide.u32 	%rd23, %r70, 4;
	add.s64 	%rd96, %rd4, %rd23;
	add.s64 	%rd95, %rd5, %rd23;
	mov.f32 	%f115, 0f00000000;
$L__BB2_5:
	.pragma "nounroll";
	ld.global.f32 	%f19, [%rd96+-32];
	ld.global.u32 	%r36, [%rd95+-32];
	mul.wide.u32 	%rd24, %r36, 4;
	add.s64 	%rd25, %rd1, %rd24;
	ld.global.f32 	%f20, [%rd25];
	fma.rn.f32 	%f21, %f19, %f20, %f115;
	ld.global.f32 	%f22, [%rd96+-28];
	ld.global.u32 	%r37, [%rd95+-28];
	mul.wide.u32 	%rd26, %r37, 4;
	add.s64 	%rd27, %rd1, %rd26;
	ld.global.f32 	%f23, [%rd27];
	fma.rn.f32 	%f24, %f22, %f23, %f21;
	ld.global.f32 	%f25, [%rd96+-24];
	ld.global.u32 	%r38, [%rd95+-24];
	mul.wide.u32 	%rd28, %r38, 4;
	add.s64 	%rd29, %rd1, %rd28;
	ld.global.f32 	%f26, [%rd29];
	fma.rn.f32 	%f27, %f25, %f26, %f24;
	ld.global.f32 	%f28, [%rd96+-20];
	ld.global.u32 	%r39, [%rd95+-20];
	mul.wide.u32 	%rd30, %r39, 4;
	add.s64 	%rd31, %rd1, %rd30;
	ld.global.f32 	%f29, [%rd31];
	fma.rn.f32 	%f30, %f28, %f29, %f27;
	ld.global.f32 	%f31, [%rd96+-16];
	ld.global.u32 	%r40, [%rd95+-16];
	mul.wide.u32 	%rd32, %r40, 4;
	add.s64 	%rd33, %rd1, %rd32;
	ld.global.f32 	%f32, [%rd33];
	fma.rn.f32 	%f33, %f31, %f32, %f30;
	ld.global.f32 	%f34, [%rd96+-12];
	ld.global.u32 	%r41, [%rd95+-12];
	mul.wide.u32 	%rd34, %r41, 4;
	add.s64 	%rd35, %rd1, %rd34;
	ld.global.f32 	%f35, [%rd35];
	fma.rn.f32 	%f36, %f34, %f35, %f33;
	ld.global.f32 	%f37, [%rd96+-8];
	ld.global.u32 	%r42, [%rd95+-8];
	mul.wide.u32 	%rd36, %r42, 4;
	add.s64 	%rd37, %rd1, %rd36;
	ld.global.f32 	%f38, [%rd37];
	fma.rn.f32 	%f39, %f37, %f38, %f36;
	ld.global.f32 	%f40, [%rd96+-4];
	ld.global.u32 	%r43, [%rd95+-4];
	mul.wide.u32 	%rd38, %r43, 4;
	add.s64 	%rd39, %rd1, %rd38;
	ld.global.f32 	%f41, [%rd39];
	fma.rn.f32 	%f42, %f40, %f41, %f39;
	ld.global.f32 	%f43, [%rd96];
	ld.global.u32 	%r44, [%rd95];
	mul.wide.u32 	%rd40, %r44, 4;
	add.s64 	%rd41, %rd1, %rd40;
	ld.global.f32 	%f44, [%rd41];
	fma.rn.f32 	%f45, %f43, %f44, %f42;
	ld.global.f32 	%f46, [%rd96+4];
	ld.global.u32 	%r45, [%rd95+4];
	mul.wide.u32 	%rd42, %r45, 4;
	add.s64 	%rd43, %rd1, %rd42;
	ld.global.f32 	%f47, [%rd43];
	fma.rn.f32 	%f48, %f46, %f47, %f45;
	ld.global.f32 	%f49, [%rd96+8];
	ld.global.u32 	%r46, [%rd95+8];
	mul.wide.u32 	%rd44, %r46, 4;
	add.s64 	%rd45, %rd1, %rd44;
	ld.global.f32 	%f50, [%rd45];
	fma.rn.f32 	%f51, %f49, %f50, %f48;
	ld.global.f32 	%f52, [%rd96+12];
	ld.global.u32 	%r47, [%rd95+12];
	mul.wide.u32 	%rd46, %r47, 4;
	add.s64 	%rd47, %rd1, %rd46;
	ld.global.f32 	%f53, [%rd47];
	fma.rn.f32 	%f54, %f52, %f53, %f51;
	ld.global.f32 	%f55, [%rd96+16];
	ld.global.u32 	%r48, [%rd95+16];
	mul.wide.u32 	%rd48, %r48, 4;
	add.s64 	%rd49, %rd1, %rd48;
	ld.global.f32 	%f56, [%rd49];
	fma.rn.f32 	%f57, %f55, %f56, %f54;
	ld.global.f32 	%f58, [%rd96+20];
	ld.global.u32 	%r49, [%rd95+20];
	mul.wide.u32 	%rd50, %r49, 4;
	add.s64 	%rd51, %rd1, %rd50;
	ld.global.f32 	%f59, [%rd51];
	fma.rn.f32 	%f60, %f58, %f59, %f57;
	ld.global.f32 	%f61, [%rd96+24];
	ld.global.u32 	%r50, [%rd95+24];
	mul.wide.u32 	%rd52, %r50, 4;
	add.s64 	%rd53, %rd1, %rd52;
	ld.global.f32 	%f62, [%rd53];
	fma.rn.f32 	%f63, %f61, %f62, %f60;
	ld.global.f32 	%f64, [%rd96+28];
	ld.global.u32 	%r51, [%rd95+28];
	mul.wide.u32 	%rd54, %r51, 4;
	add.s64 	%rd55, %rd1, %rd54;
	ld.global.f32 	%f65, [%rd55];
	fma.rn.f32 	%f115, %f64, %f65, %f63;
	add.s32 	%r70, %r70, 16;
	add.s32 	%r68, %r68, 16;
	add.s64 	%rd96, %rd96, 64;
	add.s64 	%rd95, %rd95, 64;
	setp.ne.s32 	%p4, %r68, 0;
	@%p4 bra 	$L__BB2_5;
$L__BB2_6:
	setp.eq.s32 	%p5, %r9, 0;
	@%p5 bra 	$L__BB2_16;
	and.b32  	%r16, %r8, 7;
	setp.lt.u32 	%p6, %r9, 8;
	@%p6 bra 	$L__BB2_9;
	mul.wide.u32 	%rd56, %r70, 4;
	add.s64 	%rd57, %rd3, %rd56;
	ld.global.f32 	%f67, [%rd57];
	add.s64 	%rd58, %rd2, %rd56;
	ld.global.u32 	%r52, [%rd58];
	mul.wide.u32 	%rd59, %r52, 4;
	add.s64 	%rd60, %rd1, %rd59;
	ld.global.f32 	%f68, [%rd60];
	fma.rn.f32 	%f69, %f67, %f68, %f115;
	ld.global.f32 	%f70, [%rd57+4];
	ld.global.u32 	%r53, [%rd58+4];
	mul.wide.u32 	%rd61, %r53, 4;
	add.s64 	%rd62, %rd1, %rd61;
	ld.global.f32 	%f71, [%rd62];
	fma.rn.f32 	%f72, %f70, %f71, %f69;
	ld.global.f32 	%f73, [%rd57+8];
	ld.global.u32 	%r54, [%rd58+8];
	mul.wide.u32 	%rd63, %r54, 4;
	add.s64 	%rd64, %rd1, %rd63;
	ld.global.f32 	%f74, [%rd64];
	fma.rn.f32 	%f75, %f73, %f74, %f72;
	ld.global.f32 	%f76, [%rd57+12];
	ld.global.u32 	%r55, [%rd58+12];
	mul.wide.u32 	%rd65, %r55, 4;
	add.s64 	%rd66, %rd1, %rd65;
	ld.global.f32 	%f77, [%rd66];
	fma.rn.f32 	%f78, %f76, %f77, %f75;
	ld.global.f32 	%f79, [%rd57+16];
	ld.global.u32 	%r56, [%rd58+16];
	mul.wide.u32 	%rd67, %r56, 4;
	add.s64 	%rd68, %rd1, %rd67;
	ld.global.f32 	%f80, [%rd68];
	fma.rn.f32 	%f81, %f79, %f80, %f78;
	ld.global.f32 	%f82, [%rd57+20];
	ld.global.u32 	%r57, [%rd58+20];
	mul.wide.u32 	%rd69, %r57, 4;
	add.s64 	%rd70, %rd1, %rd69;
	ld.global.f32 	%f83, [%rd70];
	fma.rn.f32 	%f84, %f82, %f83, %f81;
	ld.global.f32 	%f85, [%rd57+24];
	ld.global.u32 	%r58, [%rd58+24];
	mul.wide.u32 	%rd71, %r58, 4;
	add.s64 	%rd72, %rd1, %rd71;
	ld.global.f32 	%f86, [%rd72];
	fma.rn.f32 	%f87, %f85, %f86, %f84;
	ld.global.f32 	%f88, [%rd57+28];
	ld.global.u32 	%r59, [%rd58+28];
	mul.wide.u32 	%rd73, %r59, 4;
	add.s64 	%rd74, %rd1, %rd73;
	ld.global.f32 	%f89, [%rd74];
	fma.rn.f32 	%f115, %f88, %f89, %f87;
	add.s32 	%r70, %r70, 8;
$L__BB2_9:
	setp.eq.s32 	%p7, %r16, 0;
	@%p7 bra 	$L__BB2_16;
	and.b32  	%r19, %r8, 3;
	setp.lt.u32 	%p8, %r16, 4;
	@%p8 bra 	$L__BB2_12;
	mul.wide.u32 	%rd75, %r70, 4;
	add.s64 	%rd76, %rd3, %rd75;
	ld.global.f32 	%f91, [%rd76];
	add.s64 	%rd77, %rd2, %rd75;
	ld.global.u32 	%r60, [%rd77];
	mul.wide.u32 	%rd78, %r60, 4;
	add.s64 	%rd79, %rd1, %rd78;
	ld.global.f32 	%f92, [%rd79];
	fma.rn.f32 	%f93, %f91, %f92, %f115;
	ld.global.f32 	%f94, [%rd76+4];
	ld.global.u32 	%r61, [%rd77+4];
	mul.wide.u32 	%rd80, %r61, 4;
	add.s64 	%rd81, %rd1, %rd80;
	ld.global.f32 	%f95, [%rd81];
	fma.rn.f32 	%f96, %f94, %f95, %f93;
	ld.global.f32 	%f97, [%rd76+8];
	ld.global.u32 	%r62, [%rd77+8];
	mul.wide.u32 	%rd82, %r62, 4;
	add.s64 	%rd83, %rd1, %rd82;
	ld.global.f32 	%f98, [%rd83];
	fma.rn.f32 	%f99, %f97, %f98, %f96;
	ld.global.f32 	%f100, [%rd76+12];
	ld.global.u32 	%r63, [%rd77+12];
	mul.wide.u32 	%rd84, %r63, 4;
	add.s64 	%rd85, %rd1, %rd84;
	ld.global.f32 	%f101, [%rd85];
	fma.rn.f32 	%f115, %f100, %f101, %f99;
	add.s32 	%r70, %r70, 4;
$L__BB2_12:
	setp.eq.s32 	%p9, %r19, 0;
	@%p9 bra 	$L__BB2_16;
	mul.wide.u32 	%rd86, %r70, 4;
	add.s64 	%rd14, %rd3, %rd86;
	ld.global.f32 	%f102, [%rd14];
	add.s64 	%rd15, %rd2, %rd86;
	ld.global.u32 	%r64, [%rd15];
	mul.wide.u32 	%rd87, %r64, 4;
	add.s64 	%rd88, %rd1, %rd87;
	ld.global.f32 	%f103, [%rd88];
	fma.rn.f32 	%f115, %f102, %f103, %f115;
	setp.eq.s32 	%p10, %r19, 1;
	@%p10 bra 	$L__BB2_16;
	ld.global.f32 	%f104, [%rd14+4];
	ld.global.u32 	%r65, [%rd15+4];
	mul.wide.u32 	%rd89, %r65, 4;
	add.s64 	%rd90, %rd1, %rd89;
	ld.global.f32 	%f105, [%rd90];
	fma.rn.f32 	%f115, %f104, %f105, %f115;
	setp.eq.s32 	%p11, %r19, 2;
	@%p11 bra 	$L__BB2_16;
	ld.global.f32 	%f106, [%rd14+8];
	ld.global.u32 	%r66, [%rd15+8];
	mul.wide.u32 	%rd91, %r66, 4;
	add.s64 	%rd92, %rd1, %rd91;
	ld.global.f32 	%f107, [%rd92];
	fma.rn.f32 	%f115, %f106, %f107, %f115;
$L__BB2_16:
	mul.wide.u32 	%rd93, %r67, 4;
	add.s64 	%rd94, %rd7, %rd93;
	st.global.f32 	[%rd94], %f115;
	add.s32 	%r67, %r67, %r3;
	setp.lt.u32 	%p12, %r67, %r1;
	@%p12 bra 	$L__BB2_2;
$L__BB2_17:
	ret;

}


// ===== COMPILED SASS (sm_100) =====

	.target	sm_100

	.elftype	@"ET_EXEC"


//--------------------- .note.nv.tkinfo           --------------------------
	.section	.note.nv.tkinfo,"",@"SHT_NOTE"
	.sectionflags	@"SHF_NOTE_NV_TKINFO"
	.tkinfo
        /*0018*/ 	.word	0x00000002
        /*0030*/ 	.string	""
        /*0030*/ 	.string	"ptxas"
        /*0030*/ 	.string	"Cuda compilation tools, release 13.0, V13.0.88"
        /*0030*/ 	.string	"Build cuda_13.0.r13.0/compiler.36424714_0"
        /*0030*/ 	.string	"-arch sm_100 -m 64 "



//--------------------- .note.nv.cuinfo           --------------------------
	.section	.note.nv.cuinfo,"",@"SHT_NOTE"
	.sectionflags	@"SHF_NOTE_NV_CUINFO"
        /*0018*/ 	.short	0x0002
        /*001a*/ 	.short	0x0064
        /*001c*/ 	.short	0x0082
	.zero		2


//--------------------- .nv.info                  --------------------------
	.section	.nv.info,"",@"SHT_CUDA_INFO"
	.align	4


	//----- nvinfo : EIATTR_REGCOUNT
	.align		4
        /*0000*/ 	.byte	0x04, 0x2f
        /*0002*/ 	.short	(.L_1 - .L_0)
	.align		4
.L_0:
        /*0004*/ 	.word	index@(spmv_kernel)
        /*0008*/ 	.word	0x00000020


	//----- nvinfo : EIATTR_FRAME_SIZE
	.align		4
.L_1:
        /*000c*/ 	.byte	0x04, 0x11
        /*000e*/ 	.short	(.L_3 - .L_2)
	.align		4
.L_2:
        /*0010*/ 	.word	index@(spmv_kernel)
        /*0014*/ 	.word	0x00000000


	//----- nvinfo : EIATTR_REGCOUNT
	.align		4
.L_3:
        /*0018*/ 	.byte	0x04, 0x2f
        /*001a*/ 	.short	(.L_5 - .L_4)
	.align		4
.L_4:
        /*001c*/ 	.word	index@(spmv_kernel_2)
        /*0020*/ 	.word	0x00000020


	//----- nvinfo : EIATTR_FRAME_SIZE
	.align		4
.L_5:
        /*0024*/ 	.byte	0x04, 0x11
        /*0026*/ 	.short	(.L_7 - .L_6)
	.align		4
.L_6:
        /*0028*/ 	.word	index@(spmv_kernel_2)
        /*002c*/ 	.word	0x00000000


	//----- nvinfo : EIATTR_REGCOUNT
	.align		4
.L_7:
        /*0030*/ 	.byte	0x04, 0x2f
        /*0032*/ 	.short	(.L_9 - .L_8)
	.align		4
.L_8:
        /*0034*/ 	.word	index@(spmv_kernel_3)
        /*0038*/ 	.word	0x00000020


	//----- nvinfo : EIATTR_FRAME_SIZE
	.align		4
.L_9:
        /*003c*/ 	.byte	0x04, 0x11
        /*003e*/ 	.short	(.L_11 - .L_10)
	.align		4
.L_10:
        /*0040*/ 	.word	index@(spmv_kernel_3)
        /*0044*/ 	.word	0x00000000


	//----- nvinfo : EIATTR_MIN_STACK_SIZE
	.align		4
.L_11:
        /*0048*/ 	.byte	0x04, 0x12
        /*004a*/ 	.short	(.L_13 - .L_12)
	.align		4
.L_12:
        /*004c*/ 	.word	index@(spmv_kernel_3)
        /*0050*/ 	.word	0x00000000


	//----- nvinfo : EIATTR_MIN_STACK_SIZE
	.align		4
.L_13:
        /*0054*/ 	.byte	0x04, 0x12
        /*0056*/ 	.short	(.L_15 - .L_14)
	.align		4
.L_14:
        /*0058*/ 	.word	index@(spmv_kernel_2)
        /*005c*/ 	.word	0x00000000


	//----- nvinfo : EIATTR_MIN_STACK_SIZE
	.align		4
.L_15:
        /*0060*/ 	.byte	0x04, 0x12
        /*0062*/ 	.short	(.L_17 - .L_16)
	.align		4
.L_16:
        /*0064*/ 	.word	index@(spmv_kernel)
        /*0068*/ 	.word	0x00000000
.L_17:


//--------------------- .nv.compat                --------------------------
	.section	.nv.compat,"",@"SHT_CUDA_COMPAT_INFO"
	.align	4
        /*0000*/ 	.byte	0x02, 0x09, 0x00, 0x00, 0x02, 0x02, 0x01, 0x00, 0x02, 0x05, 0x05, 0x00, 0x03, 0x07, 0x01, 0x01
        /*0010*/ 	.byte	0x02, 0x03, 0x00, 0x00, 0x02, 0x06, 0x01, 0x00, 0x04, 0x0b, 0x08, 0x00, 0x09, 0x00, 0x00, 0x00
        /*0020*/ 	.byte	0x00, 0x00, 0x00, 0x00


//--------------------- .nv.info.spmv_kernel_3    --------------------------
	.section	.nv.info.spmv_kernel_3,"",@"SHT_CUDA_INFO"
	.sectionflags	@""
	.align	4


	//----- nvinfo : EIATTR_CUDA_API_VERSION
	.align		4
        /*0000*/ 	.byte	0x04, 0x37
        /*0002*/ 	.short	(.L_19 - .L_18)
.L_18:
        /*0004*/ 	.word	0x00000082


	//----- nvinfo : EIATTR_KPARAM_INFO
	.align		4
.L_19:
        /*0008*/ 	.byte	0x04, 0x17
        /*000a*/ 	.short	(.L_21 - .L_20)
.L_20:
        /*000c*/ 	.word	0x00000000
        /*0010*/ 	.short	0x000c
        /*0012*/ 	.short	0x0044
        /*0014*/ 	.byte	0x00, 0xf0, 0x11, 0x00


	//----- nvinfo : EIATTR_KPARAM_INFO
	.align		4
.L_21:
        /*0018*/ 	.byte	0x04, 0x17
        /*001a*/ 	.short	(.L_23 - .L_22)
.L_22:
        /*001c*/ 	.word	0x00000000
        /*0020*/ 	.short	0x000b
        /*0022*/ 	.short	0x0040
        /*0024*/ 	.byte	0x00, 0xf0, 0x11, 0x00


	//----- nvinfo : EIATTR_KPARAM_INFO
	.align		4
.L_23:
        /*0028*/ 	.byte	0x04, 0x17
        /*002a*/ 	.short	(.L_25 - .L_24)
.L_24:
        /*002c*/ 	.word	0x00000000
        /*0030*/ 	.short	0x000a
        /*0032*/ 	.short	0x0038
        /*0034*/ 	.byte	0x00, 0xf5, 0x21, 0x00


	//----- nvinfo : EIATTR_KPARAM_INFO
	.align		4
.L_25:
        /*0038*/ 	.byte	0x04, 0x17
        /*003a*/ 	.short	(.L_27 - .L_26)
.L_26:
        /*003c*/ 	.word	0x00000000
        /*0040*/ 	.short	0x0009
        /*0042*/ 	.short	0x0034
        /*0044*/ 	.byte	0x00, 0xf0, 0x11, 0x00


	//----- nvinfo : EIATTR_KPARAM_INFO
	.align		4
.L_27:
        /*0048*/ 	.byte	0x04, 0x17
        /*004a*/ 	.short	(.L_29 - .L_28)
.L_28:
        /*004c*/ 	.word	0x00000000
        /*0050*/ 	.short	0x0008
        /*0052*/ 	.short	0x0030
        /*0054*/ 	.byte	0x00, 0xf0, 0x11, 0x00


	//----- nvinfo : EIATTR_KPARAM_INFO
	.align		4
.L_29:
        /*0058*/ 	.byte	0x04, 0x17
        /*005a*/ 	.short	(.L_31 - .L_30)
.L_30:
        /*005c*/ 	.word	0x00000000
        /*0060*/ 	.short	0x0007
        /*0062*/ 	.short	0x0028
        /*0064*/ 	.byte	0x00, 0xf5, 0x21, 0x00


	//----- nvinfo : EIATTR_KPARAM_INFO
	.align		4
.L_31:
        /*0068*/ 	.byte	0x04, 0x17
        /*006a*/ 	.short	(.L_33 - .L_32)
.L_32:
        /*006c*/ 	.word	0x00000000
        /*0070*/ 	.short	0x0006
        /*0072*/ 	.short	0x0024
        /*0074*/ 	.byte	0x00, 0xf0, 0x11, 0x00


	//----- nvinfo : EIATTR_KPARAM_INFO
	.align		4
.L_33:
        /*0078*/ 	.byte	0x04, 0x17
        /*007a*/ 	.short	(.L_35 - .L_34)
.L_34:
        /*007c*/ 	.word	0x00000000
        /*0080*/ 	.short	0x0005
        /*0082*/ 	.short	0x0020
        /*0084*/ 	.byte	0x00, 0xf0, 0x11, 0x00


	//----- nvinfo : EIATTR_KPARAM_INFO
	.align		4
.L_35:
        /*0088*/ 	.byte	0x04, 0x17
        /*008a*/ 	.short	(.L_37 - .L_36)
.L_36:
        /*008c*/ 	.word	0x00000000
        /*0090*/ 	.short	0x0004
        /*0092*/ 	.short	0x0018
        /*0094*/ 	.byte	0x00, 0xf5, 0x21, 0x00


	//----- nvinfo : EIATTR_KPARAM_INFO
	.align		4
.L_37:
        /*0098*/ 	.byte	0x04, 0x17
        /*009a*/ 	.short	(.L_39 - .L_38)
.L_38:
        /*009c*/ 	.word	0x00000000
        /*00a0*/ 	.short	0x0003
        /*00a2*/ 	.short	0x0010
        /*00a4*/ 	.byte	0x00, 0xf5, 0x21, 0x00


	//----- nvinfo : EIATTR_KPARAM_INFO
	.align		4
.L_39:
        /*00a8*/ 	.byte	0x04, 0x17
        /*00aa*/ 	.short	(.L_41 - .L_40)
.L_40:
        /*00ac*/ 	.word	0x00000000
        /*00b0*/ 	.short	0x0002
        /*00b2*/ 	.short	0x0008
        /*00b4*/ 	.byte	0x00, 0xf5, 0x21, 0x00


	//----- nvinfo : EIATTR_KPARAM_INFO
	.align		4
.L_41:
        /*00b8*/ 	.byte	0x04, 0x17
        /*00ba*/ 	.short	(.L_43 - .L_42)
.L_42:
        /*00bc*/ 	.word	0x00000000
        /*00c0*/ 	.short	0x0001
        /*00c2*/ 	.short	0x0004
        /*00c4*/ 	.byte	0x00, 0xf0, 0x11, 0x00


	//----- nvinfo : EIATTR_KPARAM_INFO
	.align		4
.L_43:
        /*00c8*/ 	.byte	0x04, 0x17
        /*00ca*/ 	.short	(.L_45 - .L_44)
.L_44:
        /*00cc*/ 	.word	0x00000000
        /*00d0*/ 	.short	0x0000
        /*00d2*/ 	.short	0x0000
        /*00d4*/ 	.byte	0x00, 0xf0, 0x11, 0x00


	//----- nvinfo : EIATTR_SPARSE_MMA_MASK
	.align		4
.L_45:
        /*00d8*/ 	.byte	0x03, 0x50
        /*00da*/ 	.short	0x0000


	//----- nvinfo : EIATTR_MAXREG_COUNT
	.align		4
        /*00dc*/ 	.byte	0x03, 0x1b
        /*00de*/ 	.short	0x00ff


	//----- nvinfo : EIATTR_MERCURY_ISA_VERSION
	.align		4
        /*00e0*/ 	.byte	0x03, 0x5f
        /*00e2*/ 	.short	0x0101


	//----- nvinfo : EIATTR_VRC_CTA_INIT_COUNT
	.align		4
        /*00e4*/ 	.byte	0x02, 0x4a
	.zero		1
	.zero		1


	//----- nvinfo : EIATTR_EXIT_INSTR_OFFSETS
	.align		4
        /*00e8*/ 	.byte	0x04, 0x1c
        /*00ea*/ 	.short	(.L_47 - .L_46)


	//   ....[0]....
.L_46:
        /*00ec*/ 	.word	0x000001c0


	//   ....[1]....
        /*00f0*/ 	.word	0x00001150


	//----- nvinfo : EIATTR_CRS_STACK_SIZE
	.align		4
.L_47:
        /*00f4*/ 	.byte	0x04, 0x1e
        /*00f6*/ 	.short	(.L_49 - .L_48)
.L_48:
        /*00f8*/ 	.word	0x00000000


	//----- nvinfo : EIATTR_CBANK_PARAM_SIZE
	.align		4
.L_49:
        /*00fc*/ 	.byte	0x03, 0x19
        /*00fe*/ 	.short	0x0048


	//----- nvinfo : EIATTR_PARAM_CBANK
	.align		4
        /*0100*/ 	.byte	0x04, 0x0a
        /*0102*/ 	.short	(.L_51 - .L_50)
	.align		4
.L_50:
        /*0104*/ 	.word	index@(.nv.constant0.spmv_kernel_3)
        /*0108*/ 	.short	0x0380
        /*010a*/ 	.short	0x0048


	//----- nvinfo : EIATTR_SW_WAR
	.align		4
.L_51:
        /*010c*/ 	.byte	0x04, 0x36
        /*010e*/ 	.short	(.L_53 - .L_52)
.L_52:
        /*0110*/ 	.word	0x00000008
.L_53:


//--------------------- .nv.info.spmv_kernel_2    --------------------------
	.section	.nv.info.spmv_kernel_2,"",@"SHT_CUDA_INFO"
	.sectionflags	@""
	.align	4


	//----- nvinfo : EIATTR_CUDA_API_VERSION
	.align		4
        /*0000*/ 	.byte	0x04, 0x37
        /*0002*/ 	.short	(.L_55 - .L_54)
.L_54:
        /*0004*/ 	.word	0x00000082


	//----- nvinfo : EIATTR_KPARAM_INFO
	.align		4
.L_55:
        /*0008*/ 	.byte	0x04, 0x17
        /*000a*/ 	.short	(.L_57 - .L_56)
.L_56:
        /*000c*/ 	.word	0x00000000
        /*0010*/ 	.short	0x000c
        /*0012*/ 	.short	0x0044
        /*0014*/ 	.byte	0x00, 0xf0, 0x11, 0x00


	//----- nvinfo : EIATTR_KPARAM_INFO
	.align		4
.L_57:
        /*0018*/ 	.byte	0x04, 0x17
        /*001a*/ 	.short	(.L_59 - .L_58)
.L_58:
        /*001c*/ 	.word	0x00000000
        /*0020*/ 	.short	0x000b
        /*0022*/ 	.short	0x0040
        /*0024*/ 	.byte	0x00, 0xf0, 0x11, 0x00


	//----- nvinfo : EIATTR_KPARAM_INFO
	.align		4
.L_59:
        /*0028*/ 	.byte	0x04, 0x17
        /*002a*/ 	.short	(.L_61 - .L_60)
.L_60:
        /*002c*/ 	.word	0x00000000
        /*0030*/ 	.short	0x000a
        /*0032*/ 	.short	0x0038
        /*0034*/ 	.byte	0x00, 0xf5, 0x21, 0x00


	//----- nvinfo : EIATTR_KPARAM_INFO
	.align		4
.L_61:
        /*0038*/ 	.byte	0x04, 0x17
        /*003a*/ 	.short	(.L_63 - .L_62)
.L_62:
        /*003c*/ 	.word	0x00000000
        /*0040*/ 	.short	0x0009
        /*0042*/ 	.short	0x0034
        /*0044*/ 	.byte	0x00, 0xf0, 0x11, 0x00


	//----- nvinfo : EIATTR_KPARAM_INFO
	.align		4
.L_63:
        /*0048*/ 	.byte	0x04, 0x17
        /*004a*/ 	.short	(.L_65 - .L_64)
.L_64:
        /*004c*/ 	.word	0x00000000
        /*0050*/ 	.short	0x0008
        /*0052*/ 	.short	0x0030
        /*0054*/ 	.byte	0x00, 0xf0, 0x11, 0x00


	//----- nvinfo : EIATTR_KPARAM_INFO
	.align		4
.L_65:
        /*0058*/ 	.byte	0x04, 0x17
        /*005a*/ 	.short	(.L_67 - .L_66)
.L_66:
        /*005c*/ 	.word	0x00000000
        /*0060*/ 	.short	0x0007
        /*0062*/ 	.short	0x0028
        /*0064*/ 	.byte	0x00, 0xf5, 0x21, 0x00


	//----- nvinfo : EIATTR_KPARAM_INFO
	.align		4
.L_67:
        /*0068*/ 	.byte	0x04, 0x17
        /*006a*/ 	.short	(.L_69 - .L_68)
.L_68:
        /*006c*/ 	.word	0x00000000
        /*0070*/ 	.short	0x0006
        /*0072*/ 	.short	0x0024
        /*0074*/ 	.byte	0x00, 0xf0, 0x11, 0x00


	//----- nvinfo : EIATTR_KPARAM_INFO
	.align		4
.L_69:
        /*0078*/ 	.byte	0x04, 0x17
        /*007a*/ 	.short	(.L_71 - .L_70)
.L_70:
        /*007c*/ 	.word	0x00000000
        /*0080*/ 	.short	0x0005
        /*0082*/ 	.short	0x0020
        /*0084*/ 	.byte	0x00, 0xf0, 0x11, 0x00


	//----- nvinfo : EIATTR_KPARAM_INFO
	.align		4
.L_71:
        /*0088*/ 	.byte	0x04, 0x17
        /*008a*/ 	.short	(.L_73 - .L_72)
.L_72:
        /*008c*/ 	.word	0x00000000
        /*0090*/ 	.short	0x0004
        /*0092*/ 	.short	0x0018
        /*0094*/ 	.byte	0x00, 0xf5, 0x21, 0x00


	//----- nvinfo : EIATTR_KPARAM_INFO
	.align		4
.L_73:
        /*0098*/ 	.byte	0x04, 0x17
        /*009a*/ 	.short	(.L_75 - .L_74)
.L_74:
        /*009c*/ 	.word	0x00000000
        /*00a0*/ 	.short	0x0003
        /*00a2*/ 	.short	0x0010
        /*00a4*/ 	.byte	0x00, 0xf5, 0x21, 0x00


	//----- nvinfo : EIATTR_KPARAM_INFO
	.align		4
.L_75:
        /*00a8*/ 	.byte	0x04, 0x17
        /*00aa*/ 	.short	(.L_77 - .L_76)
.L_76:
        /*00ac*/ 	.word	0x00000000
        /*00b0*/ 	.short	0x0002
        /*00b2*/ 	.short	0x0008
        /*00b4*/ 	.byte	0x00, 0xf5, 0x21, 0x00


	//----- nvinfo : EIATTR_KPARAM_INFO
	.align		4
.L_77:
        /*00b8*/ 	.byte	0x04, 0x17
        /*00ba*/ 	.short	(.L_79 - .L_78)
.L_78:
        /*00bc*/ 	.word	0x00000000
        /*00c0*/ 	.short	0x0001
        /*00c2*/ 	.short	0x0004
        /*00c4*/ 	.byte	0x00, 0xf0, 0x11, 0x00


	//----- nvinfo : EIATTR_KPARAM_INFO
	.align		4
.L_79:
        /*00c8*/ 	.byte	0x04, 0x17
        /*00ca*/ 	.short	(.L_81 - .L_80)
.L_80:
        /*00cc*/ 	.word	0x00000000
        /*00d0*/ 	.short	0x0000
        /*00d2*/ 	.short	0x0000
        /*00d4*/ 	.byte	0x00, 0xf0, 0x11, 0x00


	//----- nvinfo : EIATTR_SPARSE_MMA_MASK
	.align		4
.L_81:
        /*00d8*/ 	.byte	0x03, 0x50
        /*00da*/ 	.short	0x0000


	//----- nvinfo : EIATTR_MAXREG_COUNT
	.align		4
        /*00dc*/ 	.byte	0x03, 0x1b
        /*00de*/ 	.short	0x00ff


	//----- nvinfo : EIATTR_MERCURY_ISA_VERSION
	.align		4
        /*00e0*/ 	.byte	0x03, 0x5f
        /*00e2*/ 	.short	0x0101


	//----- nvinfo : EIATTR_VRC_CTA_INIT_COUNT
	.align		4
        /*00e4*/ 	.byte	0x02, 0x4a
	.zero		1
	.zero		1


	//----- nvinfo : EIATTR_EXIT_INSTR_OFFSETS
	.align		4
        /*00e8*/ 	.byte	0x04, 0x1c
        /*00ea*/ 	.short	(.L_83 - .L_82)


	//   ....[0]....
.L_82:
        /*00ec*/ 	.word	0x000001c0


	//   ....[1]....
        /*00f0*/ 	.word	0x00001150


	//----- nvinfo : EIATTR_CRS_STACK_SIZE
	.align		4
.L_83:
        /*00f4*/ 	.byte	0x04, 0x1e
        /*00f6*/ 	.short	(.L_85 - .L_84)
.L_84:
        /*00f8*/ 	.word	0x00000000


	//----- nvinfo : EIATTR_CBANK_PARAM_SIZE
	.align		4
.L_85:
        /*00fc*/ 	.byte	0x03, 0x19
        /*00fe*/ 	.short	0x0048


	//----- nvinfo : EIATTR_PARAM_CBANK
	.align		4
        /*0100*/ 	.byte	0x04, 0x0a
        /*0102*/ 	.short	(.L_87 - .L_86)
	.align		4
.L_86:
        /*0104*/ 	.word	index@(.nv.constant0.spmv_kernel_2)
        /*0108*/ 	.short	0x0380
        /*010a*/ 	.short	0x0048


	//----- nvinfo : EIATTR_SW_WAR
	.align		4
.L_87:
        /*010c*/ 	.byte	0x04, 0x36
        /*010e*/ 	.short	(.L_89 - .L_88)
.L_88:
        /*0110*/ 	.word	0x00000008
.L_89:


//--------------------- .nv.info.spmv_kernel      --------------------------
	.section	.nv.info.spmv_kernel,"",@"SHT_CUDA_INFO"
	.sectionflags	@""
	.align	4


	//----- nvinfo : EIATTR_CUDA_API_VERSION
	.align		4
        /*0000*/ 	.byte	0x04, 0x37
        /*0002*/ 	.short	(.L_91 - .L_90)
.L_90:
        /*0004*/ 	.word	0x00000082


	//----- nvinfo : EIATTR_KPARAM_INFO
	.align		4
.L_91:
        /*0008*/ 	.byte	0x04, 0x17
        /*000a*/ 	.short	(.L_93 - .L_92)
.L_92:
        /*000c*/ 	.word	0x00000000
        /*0010*/ 	.short	0x000c
        /*0012*/ 	.short	0x0044
        /*0014*/ 	.byte	0x00, 0xf0, 0x11, 0x00


	//----- nvinfo : EIATTR_KPARAM_INFO
	.align		4
.L_93:
        /*0018*/ 	.byte	0x04, 0x17
        /*001a*/ 	.short	(.L_95 - .L_94)
.L_94:
        /*001c*/ 	.word	0x00000000
        /*0020*/ 	.short	0x000b
        /*0022*/ 	.short	0x0040
        /*0024*/ 	.byte	0x00, 0xf0, 0x11, 0x00


	//----- nvinfo : EIATTR_KPARAM_INFO
	.align		4
.L_95:
        /*0028*/ 	.byte	0x04, 0x17
        /*002a*/ 	.short	(.L_97 - .L_96)
.L_96:
        /*002c*/ 	.word	0x00000000
        /*0030*/ 	.short	0x000a
        /*0032*/ 	.short	0x0038
        /*0034*/ 	.byte	0x00, 0xf5, 0x21, 0x00


	//----- nvinfo : EIATTR_KPARAM_INFO
	.align		4
.L_97:
        /*0038*/ 	.byte	0x04, 0x17
        /*003a*/ 	.short	(.L_99 - .L_98)
.L_98:
        /*003c*/ 	.word	0x00000000
        /*0040*/ 	.short	0x0009
        /*0042*/ 	.short	0x0034
        /*0044*/ 	.byte	0x00, 0xf0, 0x11, 0x00


	//----- nvinfo : EIATTR_KPARAM_INFO
	.align		4
.L_99:
        /*0048*/ 	.byte	0x04, 0x17
        /*004a*/ 	.short	(.L_101 - .L_100)
.L_100:
        /*004c*/ 	.word	0x00000000
        /*0050*/ 	.short	0x0008
        /*0052*/ 	.short	0x0030
        /*0054*/ 	.byte	0x00, 0xf0, 0x11, 0x00


	//----- nvinfo : EIATTR_KPARAM_INFO
	.align		4
.L_101:
        /*0058*/ 	.byte	0x04, 0x17
        /*005a*/ 	.short	(.L_103 - .L_102)
.L_102:
        /*005c*/ 	.word	0x00000000
        /*0060*/ 	.short	0x0007
        /*0062*/ 	.short	0x0028
        /*0064*/ 	.byte	0x00, 0xf5, 0x21, 0x00


	//----- nvinfo : EIATTR_KPARAM_INFO
	.align		4
.L_103:
        /*0068*/ 	.byte	0x04, 0x17
        /*006a*/ 	.short	(.L_105 - .L_104)
.L_104:
        /*006c*/ 	.word	0x00000000
        /*0070*/ 	.short	0x0006
        /*0072*/ 	.short	0x0024
        /*0074*/ 	.byte	0x00, 0xf0, 0x11, 0x00


	//----- nvinfo : EIATTR_KPARAM_INFO
	.align		4
.L_105:
        /*0078*/ 	.byte	0x04, 0x17
        /*007a*/ 	.short	(.L_107 - .L_106)
.L_106:
        /*007c*/ 	.word	0x00000000
        /*0080*/ 	.short	0x0005
        /*0082*/ 	.short	0x0020
        /*0084*/ 	.byte	0x00, 0xf0, 0x11, 0x00


	//----- nvinfo : EIATTR_KPARAM_INFO
	.align		4
.L_107:
        /*0088*/ 	.byte	0x04, 0x17
        /*008a*/ 	.short	(.L_109 - .L_108)
.L_108:
        /*008c*/ 	.word	0x00000000
        /*0090*/ 	.short	0x0004
        /*0092*/ 	.short	0x0018
        /*0094*/ 	.byte	0x00, 0xf5, 0x21, 0x00


	//----- nvinfo : EIATTR_KPARAM_INFO
	.align		4
.L_109:
        /*0098*/ 	.byte	0x04, 0x17
        /*009a*/ 	.short	(.L_111 - .L_110)
.L_110:
        /*009c*/ 	.word	0x00000000
        /*00a0*/ 	.short	0x0003
        /*00a2*/ 	.short	0x0010
        /*00a4*/ 	.byte	0x00, 0xf5, 0x21, 0x00


	//----- nvinfo : EIATTR_KPARAM_INFO
	.align		4
.L_111:
        /*00a8*/ 	.byte	0x04, 0x17
        /*00aa*/ 	.short	(.L_113 - .L_112)
.L_112:
        /*00ac*/ 	.word	0x00000000
        /*00b0*/ 	.short	0x0002
        /*00b2*/ 	.short	0x0008
        /*00b4*/ 	.byte	0x00, 0xf5, 0x21, 0x00


	//----- nvinfo : EIATTR_KPARAM_INFO
	.align		4
.L_113:
        /*00b8*/ 	.byte	0x04, 0x17
        /*00ba*/ 	.short	(.L_115 - .L_114)
.L_114:
        /*00bc*/ 	.word	0x00000000
        /*00c0*/ 	.short	0x0001
        /*00c2*/ 	.short	0x0004
        /*00c4*/ 	.byte	0x00, 0xf0, 0x11, 0x00


	//----- nvinfo : EIATTR_KPARAM_INFO
	.align		4
.L_115:
        /*00c8*/ 	.byte	0x04, 0x17
        /*00ca*/ 	.short	(.L_117 - .L_116)
.L_116:
        /*00cc*/ 	.word	0x00000000
        /*00d0*/ 	.short	0x0000
        /*00d2*/ 	.short	0x0000
        /*00d4*/ 	.byte	0x00, 0xf0, 0x11, 0x00


	//----- nvinfo : EIATTR_SPARSE_MMA_MASK
	.align		4
.L_117:
        /*00d8*/ 	.byte	0x03, 0x50
        /*00da*/ 	.short	0x0000


	//----- nvinfo : EIATTR_MAXREG_COUNT
	.align		4
        /*00dc*/ 	.byte	0x03, 0x1b
        /*00de*/ 	.short	0x00ff


	//----- nvinfo : EIATTR_MERCURY_ISA_VERSION
	.align		4
        /*00e0*/ 	.byte	0x03, 0x5f
        /*00e2*/ 	.short	0x0101


	//----- nvinfo : EIATTR_VRC_CTA_INIT_COUNT
	.align		4
        /*00e4*/ 	.byte	0x02, 0x4a
	.zero		1
	.zero		1


	//----- nvinfo : EIATTR_EXIT_INSTR_OFFSETS
	.align		4
        /*00e8*/ 	.byte	0x04, 0x1c
        /*00ea*/ 	.short	(.L_119 - .L_118)


	//   ....[0]....
.L_118:
        /*00ec*/ 	.word	0x000001e0


	//   ....[1]....
        /*00f0*/ 	.word	0x00001170


	//----- nvinfo : EIATTR_CRS_STACK_SIZE
	.align		4
.L_119:
        /*00f4*/ 	.byte	0x04, 0x1e
        /*00f6*/ 	.short	(.L_121 - .L_120)
.L_120:
        /*00f8*/ 	.word	0x00000000


	//----- nvinfo : EIATTR_CBANK_PARAM_SIZE
	.align		4
.L_121:
        /*00fc*/ 	.byte	0x03, 0x19
        /*00fe*/ 	.short	0x0048


	//----- nvinfo : EIATTR_PARAM_CBANK
	.align		4
        /*0100*/ 	.byte	0x04, 0x0a
        /*0102*/ 	.short	(.L_123 - .L_122)
	.align		4
.L_122:
        /*0104*/ 	.word	index@(.nv.constant0.spmv_kernel)
        /*0108*/ 	.short	0x0380
        /*010a*/ 	.short	0x0048


	//----- nvinfo : EIATTR_SW_WAR
	.align		4
.L_123:
        /*010c*/ 	.byte	0x04, 0x36
        /*010e*/ 	.short	(.L_125 - .L_124)
.L_124:
        /*0110*/ 	.word	0x00000008
.L_125:


//--------------------- .nv.callgraph             --------------------------
	.section	.nv.callgraph,"",@"SHT_CUDA_CALLGRAPH"
	.align	4
	.sectionentsize	8
	.align		4
        /*0000*/ 	.word	0x00000000
	.align		4
        /*0004*/ 	.word	0xffffffff
	.align		4
        /*0008*/ 	.word	0x00000000
	.align		4
        /*000c*/ 	.word	0xfffffffe
	.align		4
        /*0010*/ 	.word	0x00000000
	.align		4
        /*0014*/ 	.word	0xfffffffd
	.align		4
        /*0018*/ 	.word	0x00000000
	.align		4
        /*001c*/ 	.word	0xfffffffc


//--------------------- .text.spmv_kernel_3       --------------------------
	.section	.text.spmv_kernel_3,"ax",@progbits
	.align	128
        .global         spmv_kernel_3
        .type           spmv_kernel_3,@function
        .size           spmv_kernel_3,(.L_x_33 - spmv_kernel_3)
        .other          spmv_kernel_3,@"STO_CUDA_ENTRY STV_DEFAULT"
spmv_kernel_3:
.text.spmv_kernel_3:
[----:B------:R-:W-:Y:S08]  /*0000*/  LDC R1, c[0x0][0x37c] ;  /* 0x0000df00ff017b82 */ /* 0x000ff00000000800 */
[----:B------:R-:W0:Y:S08]  /*0010*/  LDC R5, c[0x0][0x370] ;  /* 0x0000dc00ff057b82 */ /* 0x000e300000000800 */
[----:B------:R-:W1:Y:S08]  /*0020*/  LDC R6, c[0x0][0x384] ;  /* 0x0000e100ff067b82 */ /* 0x000e700000000800 */
[----:B------:R-:W2:Y:S01]  /*0030*/  S2UR UR4, SR_CTAID.X ;  /* 0x00000000000479c3 */ /* 0x000ea20000002500 */
[----:B0-----:R-:W0:Y:S01]  /*0040*/  I2F.U32.RP R4, R5 ;  /* 0x0000000500047306 */ /* 0x001e220000209000 */
[----:B------:R-:W-:-:S07]  /*0050*/  ISETP.NE.U32.AND P2, PT, R5, RZ, PT ;  /* 0x000000ff0500720c */ /* 0x000fce0003f45070 */
[----:B0-----:R-:W0:Y:S02]  /*0060*/  MUFU.RCP R4, R4 ;  /* 0x0000000400047308 */ /* 0x001e240000001000 */
[----:B0-----:R-:W-:-:S06]  /*0070*/  IADD3 R2, PT, PT, R4, 0xffffffe, RZ ;  /* 0x0ffffffe04027810 */ /* 0x001fcc0007ffe0ff */
[----:B------:R0:W3:Y:S02]  /*0080*/  F2I.FTZ.U32.TRUNC.NTZ R3, R2 ;  /* 0x0000000200037305 */ /* 0x0000e4000021f000 */
[----:B0-----:R-:W-:Y:S01]  /*0090*/  HFMA2 R2, -RZ, RZ, 0, 0 ;  /* 0x00000000ff027431 */ /* 0x001fe200000001ff */
[----:B---3--:R-:W-:-:S05]  /*00a0*/  IADD3 R0, PT, PT, RZ, -R3, RZ ;  /* 0x80000003ff007210 */ /* 0x008fca0007ffe0ff */
[----:B------:R-:W-:Y:S01]  /*00b0*/  IMAD R7, R0, R5, RZ ;  /* 0x0000000500077224 */ /* 0x000fe200078e02ff */
[----:B-1----:R-:W-:-:S03]  /*00c0*/  IADD3 R0, PT, PT, R5, -0x1, R6 ;  /* 0xffffffff05007810 */ /* 0x002fc60007ffe006 */
[----:B------:R-:W-:Y:S02]  /*00d0*/  IMAD.HI.U32 R3, R3, R7, R2 ;  /* 0x0000000703037227 */ /* 0x000fe400078e0002 */
[----:B------:R-:W0:Y:S04]  /*00e0*/  S2R R2, SR_TID.X ;  /* 0x0000000000027919 */ /* 0x000e280000002100 */
[----:B------:R-:W-:-:S05]  /*00f0*/  IMAD.HI.U32 R3, R3, R0, RZ ;  /* 0x0000000003037227 */ /* 0x000fca00078e00ff */
[----:B------:R-:W-:-:S05]  /*0100*/  IADD3 R4, PT, PT, -R3, RZ, RZ ;  /* 0x000000ff03047210 */ /* 0x000fca0007ffe1ff */
[----:B------:R-:W-:-:S05]  /*0110*/  IMAD R0, R5, R4, R0 ;  /* 0x0000000405007224 */ /* 0x000fca00078e0200 */
[----:B------:R-:W-:-:S13]  /*0120*/  ISETP.GE.U32.AND P0, PT, R0, R5, PT ;  /* 0x000000050000720c */ /* 0x000fda0003f06070 */
[-C--:B------:R-:W-:Y:S02]  /*0130*/  @P0 IADD3 R0, PT, PT, R0, -R5.reuse, RZ ;  /* 0x8000000500000210 */ /* 0x080fe40007ffe0ff */
[----:B------:R-:W-:Y:S02]  /*0140*/  @P0 IADD3 R3, PT, PT, R3, 0x1, RZ ;  /* 0x0000000103030810 */ /* 0x000fe40007ffe0ff */
[----:B------:R-:W-:-:S13]  /*0150*/  ISETP.GE.U32.AND P1, PT, R0, R5, PT ;  /* 0x000000050000720c */ /* 0x000fda0003f26070 */
[----:B------:R-:W-:Y:S02]  /*0160*/  @P1 IADD3 R3, PT, PT, R3, 0x1, RZ ;  /* 0x0000000103031810 */ /* 0x000fe40007ffe0ff */
[----:B------:R-:W-:-:S05]  /*0170*/  @!P2 LOP3.LUT R3, RZ, R5, RZ, 0x33, !PT ;  /* 0x00000005ff03a212 */ /* 0x000fca00078e33ff */
[C---:B--2---:R-:W-:Y:S02]  /*0180*/  IMAD R0, R3.reuse, UR4, R3 ;  /* 0x0000000403007c24 */ /* 0x044fe4000f8e0203 */
[----:B0-----:R-:W-:-:S03]  /*0190*/  IMAD R3, R3, UR4, R2 ;  /* 0x0000000403037c24 */ /* 0x001fc6000f8e0202 */
[----:B------:R-:W-:-:S04]  /*01a0*/  VIMNMX.U32 R0, PT, PT, R0, R6, PT ;  /* 0x0000000600007248 */ /* 0x000fc80003fe0000 */
[----:B------:R-:W-:-:S13]  /*01b0*/  ISETP.GE.U32.AND P0, PT, R3, R0, PT ;  /* 0x000000000300720c */ /* 0x000fda0003f06070 */
[----:B------:R-:W-:Y:S05]  /*01c0*/  @P0 EXIT ;  /* 0x000000000000094d */ /* 0x000fea0003800000 */
[----:B------:R-:W0:Y:S01]  /*01d0*/  LDCU.64 UR6, c[0x0][0x388] ;  /* 0x00007100ff0677ac */ /* 0x000e220008000a00 */
[----:B------:R-:W1:Y:S01]  /*01e0*/  LDCU.64 UR4, c[0x0][0x390] ;  /* 0x00007200ff0477ac */ /* 0x000e620008000a00 */
[----:B------:R-:W2:Y:S01]  /*01f0*/  LDCU UR8, c[0x0][0x360] ;  /* 0x00006c00ff0877ac */ /* 0x000ea20008000800 */
[----:B------:R-:W3:Y:S01]  /*0200*/  LDCU.64 UR10, c[0x0][0x358] ;  /* 0x00006b00ff0a77ac */ /* 0x000ee20008000a00 */
[----:B0-----:R-:W-:Y:S02]  /*0210*/  UIADD3 UR6, UP0, UPT, UR6, 0x20, URZ ;  /* 0x0000002006067890 */ /* 0x001fe4000ff1e0ff */
[----:B-1----:R-:W-:Y:S02]  /*0220*/  UIADD3 UR4, UP1, UPT, UR4, 0x20, URZ ;  /* 0x0000002004047890 */ /* 0x002fe4000ff3e0ff */
[----:B------:R-:W-:Y:S02]  /*0230*/  UIADD3.X UR7, UPT, UPT, URZ, UR7, URZ, UP0, !UPT ;  /* 0x00000007ff077290 */ /* 0x000fe400087fe4ff */
[----:B--23--:R-:W-:-:S12]  /*0240*/  UIADD3.X UR5, UPT, UPT, URZ, UR5, URZ, UP1, !UPT ;  /* 0x00000005ff057290 */ /* 0x00cfd80008ffe4ff */
.L_x_9:
[----:B------:R-:W0:Y:S01]  /*0250*/  LDC.64 R4, c[0x0][0x398] ;  /* 0x0000e600ff047b82 */ /* 0x000e220000000a00 */
[----:B------:R-:W1:Y:S01]  /*0260*/  LDCU UR9, c[0x0][0x3a0] ;  /* 0x00007400ff0977ac */ /* 0x000e620008000800 */
[----:B0-----:R-:W-:-:S05]  /*0270*/  IMAD.WIDE.U32 R4, R3, 0x4, R4 ;  /* 0x0000000403047825 */ /* 0x001fca00078e0004 */
[----:B------:R-:W1:Y:S04]  /*0280*/  LDG.E R8, desc[UR10][R4.64] ;  /* 0x0000000a04087981 */ /* 0x000e68000c1e1900 */
[----:B------:R-:W2:Y:S01]  /*0290*/  LDG.E R9, desc[UR10][R4.64+0x4] ;  /* 0x0000040a04097981 */ /* 0x000ea2000c1e1900 */
[----:B------:R-:W-:Y:S01]  /*02a0*/  BSSY.RECONVERGENT B0, `(.L_x_0) ;  /* 0x00000e4000007945 */ /* 0x000fe20003800200 */
[----:B------:R-:W-:Y:S02]  /*02b0*/  MOV R6, RZ ;  /* 0x000000ff00067202 */ /* 0x000fe40000000f00 */
[----:B-1----:R-:W-:Y:S02]  /*02c0*/  IADD3 R2, PT, PT, R8, -UR9, RZ ;  /* 0x8000000908027c10 */ /* 0x002fe4000fffe0ff */
[----:B--2---:R-:W-:-:S04]  /*02d0*/  IADD3 R7, PT, PT, R9, -UR9, RZ ;  /* 0x8000000909077c10 */ /* 0x004fc8000fffe0ff */
[----:B------:R-:W-:-:S13]  /*02e0*/  ISETP.GE.U32.AND P0, PT, R2, R7, PT ;  /* 0x000000070200720c */ /* 0x000fda0003f06070 */
[----:B------:R-:W-:Y:S05]  /*02f0*/  @P0 BRA `(.L_x_1) ;  /* 0x0000000c00780947 */ /* 0x000fea0003800000 */
[CC--:B------:R-:W-:Y:S01]  /*0300*/  IADD3 R5, PT, PT, R8.reuse, -R9.reuse, RZ ;  /* 0x8000000908057210 */ /* 0x0c0fe20007ffe0ff */
[----:B------:R-:W-:Y:S01]  /*0310*/  BSSY.RECONVERGENT B1, `(.L_x_2) ;  /* 0x000006e000017945 */ /* 0x000fe20003800200 */
[----:B------:R-:W-:Y:S01]  /*0320*/  IADD3 R4, PT, PT, -R8, R9, RZ ;  /* 0x0000000908047210 */ /* 0x000fe20007ffe1ff */
[----:B------:R-:W-:Y:S01]  /*0330*/  HFMA2 R6, -RZ, RZ, 0, 0 ;  /* 0x00000000ff067431 */ /* 0x000fe200000001ff */
[----:B------:R-:W-:Y:S02]  /*0340*/  ISETP.GT.U32.AND P1, PT, R5, -0x10, PT ;  /* 0xfffffff00500780c */ /* 0x000fe40003f24070 */
[----:B------:R-:W-:Y:S02]  /*0350*/  LOP3.LUT R7, R4, 0xf, RZ, 0xc0, !PT ;  /* 0x0000000f04077812 */ /* 0x000fe400078ec0ff */
[----:B------:R-:W-:Y:S02]  /*0360*/  MOV R5, R2 ;  /* 0x0000000200057202 */ /* 0x000fe40000000f00 */
[----:B------:R-:W-:-:S07]  /*0370*/  ISETP.NE.AND P0, PT, R7, RZ, PT ;  /* 0x000000ff0700720c */ /* 0x000fce0003f05270 */
[----:B------:R-:W-:Y:S06]  /*0380*/  @P1 BRA `(.L_x_3) ;  /* 0x0000000400981947 */ /* 0x000fec0003800000 */
[----:B------:R-:W-:Y:S02]  /*0390*/  MOV R10, UR4 ;  /* 0x00000004000a7c02 */ /* 0x000fe40008000f00 */
[----:B------:R-:W-:Y:S02]  /*03a0*/  MOV R11, UR5 ;  /* 0x00000005000b7c02 */ /* 0x000fe40008000f00 */
[----:B------:R-:W-:Y:S02]  /*03b0*/  MOV R8, UR6 ;  /* 0x0000000600087c02 */ /* 0x000fe40008000f00 */
[----:B------:R-:W-:Y:S01]  /*03c0*/  MOV R9, UR7 ;  /* 0x0000000700097c02 */ /* 0x000fe20008000f00 */
[C---:B------:R-:W-:Y:S01]  /*03d0*/  IMAD.WIDE.U32 R10, R5.reuse, 0x4, R10 ;  /* 0x00000004050a7825 */ /* 0x040fe200078e000a */
[----:B------:R-:W-:Y:S02]  /*03e0*/  LOP3.LUT R2, R4, 0xfffffff0, RZ, 0xc0, !PT ;  /* 0xfffffff004027812 */ /* 0x000fe400078ec0ff */
[----:B------:R-:W-:Y:S01]  /*03f0*/  MOV R6, RZ ;  /* 0x000000ff00067202 */ /* 0x000fe20000000f00 */
[----:B------:R-:W-:Y:S01]  /*0400*/  IMAD.WIDE.U32 R8, R5, 0x4, R8 ;  /* 0x0000000405087825 */ /* 0x000fe200078e0008 */
[----:B------:R-:W-:-:S02]  /*0410*/  MOV R12, R10 ;  /* 0x0000000a000c7202 */ /* 0x000fc40000000f00 */
[----:B------:R-:W-:Y:S02]  /*0420*/  MOV R13, R11 ;  /* 0x0000000b000d7202 */ /* 0x000fe40000000f00 */
[----:B------:R-:W-:-:S07]  /*0430*/  IADD3 R2, PT, PT, -R2, RZ, RZ ;  /* 0x000000ff02027210 */ /* 0x000fce0007ffe1ff */
.L_x_4:
[----:B------:R-:W2:Y:S01]  /*0440*/  LDG.E R11, desc[UR10][R12.64+-0x20] ;  /* 0xffffe00a0c0b7981 */ /* 0x000ea2000c1e1900 */
[----:B------:R-:W2:Y:S03]  /*0450*/  LDC.64 R16, c[0x0][0x3a8] ;  /* 0x0000ea00ff107b82 */ /* 0x000ea60000000a00 */
[----:B------:R-:W3:Y:S04]  /*0460*/  LDG.E R25, desc[UR10][R12.64+-0x1c] ;  /* 0xffffe40a0c197981 */ /* 0x000ee8000c1e1900 */
[----:B------:R-:W4:Y:S04]  /*0470*/  LDG.E R23, desc[UR10][R12.64+-0x18] ;  /* 0xffffe80a0c177981 */ /* 0x000f28000c1e1900 */
[----:B------:R-:W5:Y:S01]  /*0480*/  LDG.E R29, desc[UR10][R12.64+-0x14] ;  /* 0xffffec0a0c1d7981 */ /* 0x000f62000c1e1900 */
[----:B------:R-:W-:-:S02]  /*0490*/  MOV R14, R8 ;  /* 0x00000008000e7202 */ /* 0x000fc40000000f00 */
[----:B------:R-:W-:Y:S01]  /*04a0*/  MOV R15, R9 ;  /* 0x00000009000f7202 */ /* 0x000fe20000000f00 */
[----:B------:R-:W5:Y:S04]  /*04b0*/  LDG.E R19, desc[UR10][R12.64+-0x10] ;  /* 0xfffff00a0c137981 */ /* 0x000f68000c1e1900 */
[----:B------:R-:W5:Y:S04]  /*04c0*/  LDG.E R20, desc[UR10][R14.64+-0x20] ;  /* 0xffffe00a0e147981 */ /* 0x000f68000c1e1900 */
[----:B------:R-:W5:Y:S04]  /*04d0*/  LDG.E R21, desc[UR10][R12.64+-0xc] ;  /* 0xfffff40a0c157981 */ /* 0x000f68000c1e1900 */
[----:B------:R-:W5:Y:S04]  /*04e0*/  LDG.E R9, desc[UR10][R14.64+-0x14] ;  /* 0xffffec0a0e097981 */ /* 0x000f68000c1e1900 */
[----:B------:R-:W5:Y:S04]  /*04f0*/  LDG.E R8, desc[UR10][R12.64+-0x4] ;  /* 0xfffffc0a0c087981 */ /* 0x000f68000c1e1900 */
[----:B------:R-:W5:Y:S01]  /*0500*/  LDG.E R26, desc[UR10][R14.64+-0xc] ;  /* 0xfffff40a0e1a7981 */ /* 0x000f62000c1e1900 */
[----:B--2---:R-:W-:-:S05]  /*0510*/  IMAD.WIDE.U32 R10, R11, 0x4, R16 ;  /* 0x000000040b0a7825 */ /* 0x004fca00078e0010 */
[----:B------:R-:W2:Y:S01]  /*0520*/  LDG.E R27, desc[UR10][R10.64] ;  /* 0x0000000a0a1b7981 */ /* 0x000ea2000c1e1900 */
[----:B---3--:R-:W-:-:S04]  /*0530*/  IMAD.WIDE.U32 R24, R25, 0x4, R16 ;  /* 0x0000000419187825 */ /* 0x008fc800078e0010 */
[--C-:B----4-:R-:W-:Y:S02]  /*0540*/  IMAD.WIDE.U32 R22, R23, 0x4, R16.reuse ;  /* 0x0000000417167825 */ /* 0x110fe400078e0010 */
[----:B------:R-:W3:Y:S02]  /*0550*/  LDG.E R25, desc[UR10][R24.64] ;  /* 0x0000000a18197981 */ /* 0x000ee4000c1e1900 */
[--C-:B-----5:R-:W-:Y:S02]  /*0560*/  IMAD.WIDE.U32 R28, R29, 0x4, R16.reuse ;  /* 0x000000041d1c7825 */ /* 0x120fe400078e0010 */
[----:B------:R-:W4:Y:S04]  /*0570*/  LDG.E R23, desc[UR10][R22.64] ;  /* 0x0000000a16177981 */ /* 0x000f28000c1e1900 */
[----:B------:R-:W5:Y:S04]  /*0580*/  LDG.E R11, desc[UR10][R12.64+-0x8] ;  /* 0xfffff80a0c0b7981 */ /* 0x000f68000c1e1900 */
[----:B------:R-:W3:Y:S04]  /*0590*/  LDG.E R24, desc[UR10][R14.64+-0x1c] ;  /* 0xffffe40a0e187981 */ /* 0x000ee8000c1e1900 */
[----:B------:R-:W4:Y:S01]  /*05a0*/  LDG.E R22, desc[UR10][R14.64+-0x18] ;  /* 0xffffe80a0e167981 */ /* 0x000f22000c1e1900 */
[----:B------:R-:W-:-:S03]  /*05b0*/  IMAD.WIDE.U32 R18, R19, 0x4, R16 ;  /* 0x0000000413127825 */ /* 0x000fc600078e0010 */
[----:B------:R-:W5:Y:S04]  /*05c0*/  LDG.E R10, desc[UR10][R28.64] ;  /* 0x0000000a1c0a7981 */ /* 0x000f68000c1e1900 */
[----:B------:R-:W5:Y:S04]  /*05d0*/  LDG.E R18, desc[UR10][R18.64] ;  /* 0x0000000a12127981 */ /* 0x000f68000c1e1900 */
[----:B------:R-:W5:Y:S04]  /*05e0*/  LDG.E R29, desc[UR10][R14.64+-0x10] ;  /* 0xfffff00a0e1d7981 */ /* 0x000f68000c1e1900 */
[----:B------:R-:W5:Y:S01]  /*05f0*/  LDG.E R19, desc[UR10][R12.64+0x4] ;  /* 0x0000040a0c137981 */ /* 0x000f62000c1e1900 */
[----:B--2---:R-:W-:-:S03]  /*0600*/  FFMA R6, R20, R27, R6 ;  /* 0x0000001b14067223 */ /* 0x004fc60000000006 */
[----:B------:R-:W2:Y:S01]  /*0610*/  LDG.E R27, desc[UR10][R12.64] ;  /* 0x0000000a0c1b7981 */ /* 0x000ea2000c1e1900 */
[----:B------:R-:W-:-:S06]  /*0620*/  IMAD.WIDE.U32 R20, R21, 0x4, R16 ;  /* 0x0000000415147825 */ /* 0x000fcc00078e0010 */
[----:B------:R-:W2:Y:S01]  /*0630*/  LDG.E R20, desc[UR10][R20.64] ;  /* 0x0000000a14147981 */ /* 0x000ea2000c1e1900 */
[----:B---3--:R-:W-:-:S03]  /*0640*/  FFMA R25, R24, R25, R6 ;  /* 0x0000001918197223 */ /* 0x008fc60000000006 */
[----:B------:R-:W3:Y:S01]  /*0650*/  LDG.E R21, desc[UR10][R14.64+-0x4] ;  /* 0xfffffc0a0e157981 */ /* 0x000ee2000c1e1900 */
[----:B----4-:R-:W-:Y:S01]  /*0660*/  FFMA R6, R22, R23, R25 ;  /* 0x0000001716067223 */ /* 0x010fe20000000019 */
[----:B-----5:R-:W-:Y:S02]  /*0670*/  IMAD.WIDE.U32 R22, R11, 0x4, R16 ;  /* 0x000000040b167825 */ /* 0x020fe400078e0010 */
[----:B------:R-:W4:Y:S02]  /*0680*/  LDG.E R25, desc[UR10][R14.64+-0x8] ;  /* 0xfffff80a0e197981 */ /* 0x000f24000c1e1900 */
[----:B------:R-:W-:Y:S01]  /*0690*/  FFMA R6, R9, R10, R6 ;  /* 0x0000000a09067223 */ /* 0x000fe20000000006 */
[----:B------:R-:W-:Y:S01]  /*06a0*/  IMAD.WIDE.U32 R8, R8, 0x4, R16 ;  /* 0x0000000408087825 */ /* 0x000fe200078e0010 */
[----:B------:R-:W5:Y:S04]  /*06b0*/  LDG.E R24, desc[UR10][R14.64] ;  /* 0x0000000a0e187981 */ /* 0x000f68000c1e1900 */
[----:B------:R-:W4:Y:S04]  /*06c0*/  LDG.E R22, desc[UR10][R22.64] ;  /* 0x0000000a16167981 */ /* 0x000f28000c1e1900 */
[----:B------:R-:W3:Y:S01]  /*06d0*/  LDG.E R8, desc[UR10][R8.64] ;  /* 0x0000000a08087981 */ /* 0x000ee2000c1e1900 */
[----:B------:R-:W-:-:S03]  /*06e0*/  FFMA R18, R29, R18, R6 ;  /* 0x000000121d127223 */ /* 0x000fc60000000006 */
[----:B------:R-:W5:Y:S04]  /*06f0*/  LDG.E R29, desc[UR10][R12.64+0x8] ;  /* 0x0000080a0c1d7981 */ /* 0x000f68000c1e1900 */
[----:B------:R-:W5:Y:S04]  /*0700*/  LDG.E R23, desc[UR10][R12.64+0x10] ;  /* 0x0000100a0c177981 */ /* 0x000f68000c1e1900 */
[----:B------:R-:W5:Y:S01]  /*0710*/  LDG.E R6, desc[UR10][R12.64+0x14] ;  /* 0x0000140a0c067981 */ /* 0x000f62000c1e1900 */
[----:B--2---:R-:W-:-:S03]  /*0720*/  IMAD.WIDE.U32 R10, R27, 0x4, R16 ;  /* 0x000000041b0a7825 */ /* 0x004fc600078e0010 */
[----:B------:R-:W2:Y:S04]  /*0730*/  LDG.E R27, desc[UR10][R12.64+0xc] ;  /* 0x00000c0a0c1b7981 */ /* 0x000ea8000c1e1900 */
[----:B------:R-:W2:Y:S01]  /*0740*/  LDG.E R10, desc[UR10][R10.64] ;  /* 0x0000000a0a0a7981 */ /* 0x000ea2000c1e1900 */
[----:B------:R-:W-:-:S03]  /*0750*/  FFMA R18, R26, R20, R18 ;  /* 0x000000141a127223 */ /* 0x000fc60000000012 */
[----:B------:R-:W2:Y:S04]  /*0760*/  LDG.E R20, desc[UR10][R12.64+0x18] ;  /* 0x0000180a0c147981 */ /* 0x000ea8000c1e1900 */
[----:B------:R-:W2:Y:S01]  /*0770*/  LDG.E R26, desc[UR10][R12.64+0x1c] ;  /* 0x00001c0a0c1a7981 */ /* 0x000ea2000c1e1900 */
[----:B----4-:R-:W-:Y:S01]  /*0780*/  FFMA R22, R25, R22, R18 ;  /* 0x0000001619167223 */ /* 0x010fe20000000012 */
[----:B------:R-:W-:-:S04]  /*0790*/  IMAD.WIDE.U32 R18, R19, 0x4, R16 ;  /* 0x0000000413127825 */ /* 0x000fc800078e0010 */
[----:B---3--:R-:W-:Y:S02]  /*07a0*/  FFMA R25, R21, R8, R22 ;  /* 0x0000000815197223 */ /* 0x008fe40000000016 */
[----:B------:R-:W3:Y:S01]  /*07b0*/  LDG.E R21, desc[UR10][R14.64+0x4] ;  /* 0x0000040a0e157981 */ /* 0x000ee2000c1e1900 */
[----:B-----5:R-:W-:-:S03]  /*07c0*/  IMAD.WIDE.U32 R8, R29, 0x4, R16 ;  /* 0x000000041d087825 */ /* 0x020fc600078e0010 */
[----:B------:R-:W3:Y:S04]  /*07d0*/  LDG.E R18, desc[UR10][R18.64] ;  /* 0x0000000a12127981 */ /* 0x000ee8000c1e1900 */
[----:B------:R-:W4:Y:S01]  /*07e0*/  LDG.E R19, desc[UR10][R14.64+0xc] ;  /* 0x00000c0a0e137981 */ /* 0x000f22000c1e1900 */
[----:B--2---:R-:W-:-:S03]  /*07f0*/  IMAD.WIDE.U32 R28, R27, 0x4, R16 ;  /* 0x000000041b1c7825 */ /* 0x004fc600078e0010 */
[----:B------:R-:W2:Y:S01]  /*0800*/  LDG.E R27, desc[UR10][R14.64+0x8] ;  /* 0x0000080a0e1b7981 */ /* 0x000ea2000c1e1900 */
[----:B------:R-:W-:-:S03]  /*0810*/  FFMA R24, R24, R10, R25 ;  /* 0x0000000a18187223 */ /* 0x000fc60000000019 */
[----:B------:R0:W2:Y:S01]  /*0820*/  LDG.E R25, desc[UR10][R8.64] ;  /* 0x0000000a08197981 */ /* 0x0000a2000c1e1900 */
[----:B------:R-:W-:-:S03]  /*0830*/  IMAD.WIDE.U32 R10, R23, 0x4, R16 ;  /* 0x00000004170a7825 */ /* 0x000fc600078e0010 */
[----:B------:R-:W4:Y:S01]  /*0840*/  LDG.E R28, desc[UR10][R28.64] ;  /* 0x0000000a1c1c7981 */ /* 0x000f22000c1e1900 */
[----:B------:R-:W-:-:S03]  /*0850*/  IMAD.WIDE.U32 R22, R6, 0x4, R16 ;  /* 0x0000000406167825 */ /* 0x000fc600078e0010 */
[----:B------:R-:W5:Y:S01]  /*0860*/  LDG.E R11, desc[UR10][R10.64] ;  /* 0x0000000a0a0b7981 */ /* 0x000f62000c1e1900 */
[----:B0-----:R-:W-:-:S03]  /*0870*/  IMAD.WIDE.U32 R8, R20, 0x4, R16 ;  /* 0x0000000414087825 */ /* 0x001fc600078e0010 */
[----:B------:R-:W5:Y:S01]  /*0880*/  LDG.E R6, desc[UR10][R14.64+0x10] ;  /* 0x0000100a0e067981 */ /* 0x000f62000c1e1900 */
[----:B------:R-:W-:-:S03]  /*0890*/  IMAD.WIDE.U32 R16, R26, 0x4, R16 ;  /* 0x000000041a107825 */ /* 0x000fc600078e0010 */
[----:B------:R-:W5:Y:S04]  /*08a0*/  LDG.E R22, desc[UR10][R22.64] ;  /* 0x0000000a16167981 */ /* 0x000f68000c1e1900 */
[----:B------:R-:W5:Y:S04]  /*08b0*/  LDG.E R20, desc[UR10][R14.64+0x14] ;  /* 0x0000140a0e147981 */ /* 0x000f68000c1e1900 */
[----:B------:R0:W5:Y:S04]  /*08c0*/  LDG.E R9, desc[UR10][R8.64] ;  /* 0x0000000a08097981 */ /* 0x000168000c1e1900 */
[----:B------:R-:W5:Y:S04]  /*08d0*/  LDG.E R26, desc[UR10][R14.64+0x18] ;  /* 0x0000180a0e1a7981 */ /* 0x000f68000c1e1900 */
[----:B------:R-:W5:Y:S04]  /*08e0*/  LDG.E R16, desc[UR10][R16.64] ;  /* 0x0000000a10107981 */ /* 0x000f68000c1e1900 */
[----:B------:R-:W5:Y:S01]  /*08f0*/  LDG.E R29, desc[UR10][R14.64+0x1c] ;  /* 0x00001c0a0e1d7981 */ /* 0x000f62000c1e1900 */
[----:B---3--:R-:W-:Y:S01]  /*0900*/  FFMA R18, R21, R18, R24 ;  /* 0x0000001215127223 */ /* 0x008fe20000000018 */
[----:B------:R-:W-:-:S04]  /*0910*/  IADD3 R2, PT, PT, R2, 0x10, RZ ;  /* 0x0000001002027810 */ /* 0x000fc80007ffe0ff */
[----:B------:R-:W-:Y:S02]  /*0920*/  ISETP.NE.AND P1, PT, R2, RZ, PT ;  /* 0x000000ff0200720c */ /* 0x000fe40003f25270 */
[----:B0-----:R-:W-:Y:S02]  /*0930*/  IADD3 R8, P2, PT, R14, 0x40, RZ ;  /* 0x000000400e087810 */ /* 0x001fe40007f5e0ff */
[----:B------:R-:W-:Y:S02]  /*0940*/  IADD3 R12, P3, PT, R12, 0x40, RZ ;  /* 0x000000400c0c7810 */ /* 0x000fe40007f7e0ff */
[----:B------:R-:W-:Y:S02]  /*0950*/  IADD3 R5, PT, PT, R5, 0x10, RZ ;  /* 0x0000001005057810 */ /* 0x000fe40007ffe0ff */
[----:B------:R-:W-:Y:S01]  /*0960*/  IADD3.X R13, PT, PT, RZ, R13, RZ, P3, !PT ;  /* 0x0000000dff0d7210 */ /* 0x000fe20001ffe4ff */
[----:B--2---:R-:W-:-:S04]  /*0970*/  FFMA R18, R27, R25, R18 ;  /* 0x000000191b127223 */ /* 0x004fc80000000012 */
[----:B----4-:R-:W-:-:S04]  /*0980*/  FFMA R19, R19, R28, R18 ;  /* 0x0000001c13137223 */ /* 0x010fc80000000012 */
[----:B-----5:R-:W-:-:S04]  /*0990*/  FFMA R11, R6, R11, R19 ;  /* 0x0000000b060b7223 */ /* 0x020fc80000000013 */
[----:B------:R-:W-:-:S04]  /*09a0*/  FFMA R11, R20, R22, R11 ;  /* 0x00000016140b7223 */ /* 0x000fc8000000000b */
[----:B------:R-:W-:Y:S01]  /*09b0*/  FFMA R26, R26, R9, R11 ;  /* 0x000000091a1a7223 */ /* 0x000fe2000000000b */
[----:B------:R-:W-:-:S03]  /*09c0*/  IADD3.X R9, PT, PT, RZ, R15, RZ, P2, !PT ;  /* 0x0000000fff097210 */ /* 0x000fc600017fe4ff */
[----:B------:R-:W-:Y:S01]  /*09d0*/  FFMA R6, R29, R16, R26 ;  /* 0x000000101d067223 */ /* 0x000fe2000000001a */
[----:B------:R-:W-:Y:S06]  /*09e0*/  @P1 BRA `(.L_x_4) ;  /* 0xfffffff800941947 */ /* 0x000fec000383ffff */
.L_x_3:
[----:B------:R-:W-:Y:S05]  /*09f0*/  BSYNC.RECONVERGENT B1 ;  /* 0x0000000000017941 */ /* 0x000fea0003800200 */
.L_x_2:
[----:B------:R-:W-:Y:S05]  /*0a00*/  @!P0 BRA `(.L_x_1) ;  /* 0x0000000400b48947 */ /* 0x000fea0003800000 */
[----:B------:R-:W-:Y:S01]  /*0a10*/  ISETP.GE.U32.AND P0, PT, R7, 0x8, PT ;  /* 0x000000080700780c */ /* 0x000fe20003f06070 */
[----:B------:R-:W-:Y:S01]  /*0a20*/  BSSY.RECONVERGENT B1, `(.L_x_5) ;  /* 0x0000032000017945 */ /* 0x000fe20003800200 */
[----:B------:R-:W-:-:S04]  /*0a30*/  LOP3.LUT R2, R4, 0x7, RZ, 0xc0, !PT ;  /* 0x0000000704027812 */ /* 0x000fc800078ec0ff */
[----:B------:R-:W-:-:S07]  /*0a40*/  ISETP.NE.AND P1, PT, R2, RZ, PT ;  /* 0x000000ff0200720c */ /* 0x000fce0003f25270 */
[----:B------:R-:W-:Y:S06]  /*0a50*/  @!P0 BRA `(.L_x_6) ;  /* 0x0000000000b88947 */ /* 0x000fec0003800000 */
[----:B------:R-:W0:Y:S08]  /*0a60*/  LDC.64 R12, c[0x0][0x390] ;  /* 0x0000e400ff0c7b82 */ /* 0x000e300000000a00 */
[----:B------:R-:W1:Y:S08]  /*0a70*/  LDC.64 R24, c[0x0][0x388] ;  /* 0x0000e200ff187b82 */ /* 0x000e700000000a00 */
[----:B------:R-:W2:Y:S01]  /*0a80*/  LDC.64 R14, c[0x0][0x3a8] ;  /* 0x0000ea00ff0e7b82 */ /* 0x000ea20000000a00 */
[----:B0-----:R-:W-:-:S05]  /*0a90*/  IMAD.WIDE.U32 R12, R5, 0x4, R12 ;  /* 0x00000004050c7825 */ /* 0x001fca00078e000c */
[----:B------:R-:W2:Y:S04]  /*0aa0*/  LDG.E R19, desc[UR10][R12.64] ;  /* 0x0000000a0c137981 */ /* 0x000ea8000c1e1900 */
[----:B------:R-:W3:Y:S04]  /*0ab0*/  LDG.E R27, desc[UR10][R12.64+0x4] ;  /* 0x0000040a0c1b7981 */ /* 0x000ee8000c1e1900 */
[----:B------:R-:W4:Y:S04]  /*0ac0*/  LDG.E R20, desc[UR10][R12.64+0x8] ;  /* 0x0000080a0c147981 */ /* 0x000f28000c1e1900 */
[----:B------:R-:W5:Y:S04]  /*0ad0*/  LDG.E R16, desc[UR10][R12.64+0xc] ;  /* 0x00000c0a0c107981 */ /* 0x000f68000c1e1900 */
[----:B------:R-:W5:Y:S04]  /*0ae0*/  LDG.E R21, desc[UR10][R12.64+0x10] ;  /* 0x0000100a0c157981 */ /* 0x000f68000c1e1900 */
[----:B------:R-:W5:Y:S04]  /*0af0*/  LDG.E R23, desc[UR10][R12.64+0x14] ;  /* 0x0000140a0c177981 */ /* 0x000f68000c1e1900 */
[----:B------:R-:W5:Y:S04]  /*0b00*/  LDG.E R17, desc[UR10][R12.64+0x18] ;  /* 0x0000180a0c117981 */ /* 0x000f68000c1e1900 */
[----:B------:R-:W5:Y:S01]  /*0b10*/  LDG.E R29, desc[UR10][R12.64+0x1c] ;  /* 0x00001c0a0c1d7981 */ /* 0x000f62000c1e1900 */
[----:B-1----:R-:W-:-:S05]  /*0b20*/  IMAD.WIDE.U32 R24, R5, 0x4, R24 ;  /* 0x0000000405187825 */ /* 0x002fca00078e0018 */
[----:B------:R-:W5:Y:S04]  /*0b30*/  LDG.E R7, desc[UR10][R24.64] ;  /* 0x0000000a18077981 */ /* 0x000f68000c1e1900 */
[----:B------:R-:W5:Y:S04]  /*0b40*/  LDG.E R8, desc[UR10][R24.64+0x4] ;  /* 0x0000040a18087981 */ /* 0x000f68000c1e1900 */
[----:B------:R-:W5:Y:S04]  /*0b50*/  LDG.E R9, desc[UR10][R24.64+0x8] ;  /* 0x0000080a18097981 */ /* 0x000f68000c1e1900 */
[----:B------:R-:W5:Y:S04]  /*0b60*/  LDG.E R10, desc[UR10][R24.64+0xc] ;  /* 0x00000c0a180a7981 */ /* 0x000f68000c1e1900 */
[----:B------:R-:W5:Y:S04]  /*0b70*/  LDG.E R11, desc[UR10][R24.64+0x10] ;  /* 0x0000100a180b7981 */ /* 0x000f68000c1e1900 */
[----:B------:R-:W5:Y:S04]  /*0b80*/  LDG.E R12, desc[UR10][R24.64+0x14] ;  /* 0x0000140a180c7981 */ /* 0x000f68000c1e1900 */
[----:B------:R-:W5:Y:S04]  /*0b90*/  LDG.E R13, desc[UR10][R24.64+0x18] ;  /* 0x0000180a180d7981 */ /* 0x000f68000c1e1900 */
[----:B------:R-:W5:Y:S01]  /*0ba0*/  LDG.E R24, desc[UR10][R24.64+0x1c] ;  /* 0x00001c0a18187981 */ /* 0x000f62000c1e1900 */
[----:B--2---:R-:W-:-:S04]  /*0bb0*/  IMAD.WIDE.U32 R18, R19, 0x4, R14 ;  /* 0x0000000413127825 */ /* 0x004fc800078e000e */
[--C-:B---3--:R-:W-:Y:S01]  /*0bc0*/  IMAD.WIDE.U32 R26, R27, 0x4, R14.reuse ;  /* 0x000000041b1a7825 */ /* 0x108fe200078e000e */
[----:B------:R4:W2:Y:S05]  /*0bd0*/  LDG.E R25, desc[UR10][R18.64] ;  /* 0x0000000a12197981 */ /* 0x0008aa000c1e1900 */
[----:B------:R-:W3:Y:S01]  /*0be0*/  LDG.E R27, desc[UR10][R26.64] ;  /* 0x0000000a1a1b7981 */ /* 0x000ee2000c1e1900 */
[----:B----4-:R-:W-:-:S05]  /*0bf0*/  IMAD.WIDE.U32 R18, R20, 0x4, R14 ;  /* 0x0000000414127825 */ /* 0x010fca00078e000e */
[----:B------:R0:W4:Y:S01]  /*0c00*/  LDG.E R26, desc[UR10][R18.64] ;  /* 0x0000000a121a7981 */ /* 0x000122000c1e1900 */
[----:B-----5:R-:W-:-:S04]  /*0c10*/  IMAD.WIDE.U32 R20, R21, 0x4, R14 ;  /* 0x0000000415147825 */ /* 0x020fc800078e000e */
[--C-:B------:R-:W-:Y:S02]  /*0c20*/  IMAD.WIDE.U32 R22, R23, 0x4, R14.reuse ;  /* 0x0000000417167825 */ /* 0x100fe400078e000e */
[----:B------:R-:W5:Y:S02]  /*0c30*/  LDG.E R20, desc[UR10][R20.64] ;  /* 0x0000000a14147981 */ /* 0x000f64000c1e1900 */
[--C-:B0-----:R-:W-:Y:S02]  /*0c40*/  IMAD.WIDE.U32 R18, R16, 0x4, R14.reuse ;  /* 0x0000000410127825 */ /* 0x101fe400078e000e */
[----:B------:R-:W5:Y:S04]  /*0c50*/  LDG.E R23, desc[UR10][R22.64] ;  /* 0x0000000a16177981 */ /* 0x000f68000c1e1900 */
[----:B------:R-:W5:Y:S01]  /*0c60*/  LDG.E R19, desc[UR10][R18.64] ;  /* 0x0000000a12137981 */ /* 0x000f62000c1e1900 */
[----:B------:R-:W-:-:S04]  /*0c70*/  IMAD.WIDE.U32 R16, R17, 0x4, R14 ;  /* 0x0000000411107825 */ /* 0x000fc800078e000e */
[----:B------:R-:W-:Y:S02]  /*0c80*/  IMAD.WIDE.U32 R14, R29, 0x4, R14 ;  /* 0x000000041d0e7825 */ /* 0x000fe400078e000e */
[----:B------:R-:W5:Y:S04]  /*0c90*/  LDG.E R16, desc[UR10][R16.64] ;  /* 0x0000000a10107981 */ /* 0x000f68000c1e1900 */
[----:B------:R-:W5:Y:S01]  /*0ca0*/  LDG.E R14, desc[UR10][R14.64] ;  /* 0x0000000a0e0e7981 */ /* 0x000f62000c1e1900 */
[----:B------:R-:W-:Y:S01]  /*0cb0*/  IADD3 R5, PT, PT, R5, 0x8, RZ ;  /* 0x0000000805057810 */ /* 0x000fe20007ffe0ff */
[----:B--2---:R-:W-:-:S04]  /*0cc0*/  FFMA R7, R7, R25, R6 ;  /* 0x0000001907077223 */ /* 0x004fc80000000006 */
[----:B---3--:R-:W-:-:S04]  /*0cd0*/  FFMA R8, R8, R27, R7 ;  /* 0x0000001b08087223 */ /* 0x008fc80000000007 */
[----:B----4-:R-:W-:-:S04]  /*0ce0*/  FFMA R9, R9, R26, R8 ;  /* 0x0000001a09097223 */ /* 0x010fc80000000008 */
[----:B-----5:R-:W-:-:S04]  /*0cf0*/  FFMA R10, R10, R19, R9 ;  /* 0x000000130a0a7223 */ /* 0x020fc80000000009 */
[----:B------:R-:W-:-:S04]  /*0d00*/  FFMA R11, R11, R20, R10 ;  /* 0x000000140b0b7223 */ /* 0x000fc8000000000a */
[----:B------:R-:W-:-:S04]  /*0d10*/  FFMA R12, R12, R23, R11 ;  /* 0x000000170c0c7223 */ /* 0x000fc8000000000b */
[----:B------:R-:W-:-:S04]  /*0d20*/  FFMA R13, R13, R16, R12 ;  /* 0x000000100d0d7223 */ /* 0x000fc8000000000c */
[----:B------:R-:W-:-:S07]  /*0d30*/  FFMA R6, R24, R14, R13 ;  /* 0x0000000e18067223 */ /* 0x000fce000000000d */
.L_x_6:
[----:B------:R-:W-:Y:S05]  /*0d40*/  BSYNC.RECONVERGENT B1 ;  /* 0x0000000000017941 */ /* 0x000fea0003800200 */
.L_x_5:
[----:B------:R-:W-:Y:S05]  /*0d50*/  @!P1 BRA `(.L_x_1) ;  /* 0x0000000000e09947 */ /* 0x000fea0003800000 */
[----:B------:R-:W-:Y:S01]  /*0d60*/  ISETP.GE.U32.AND P0, PT, R2, 0x4, PT ;  /* 0x000000040200780c */ /* 0x000fe20003f06070 */
[----:B------:R-:W-:Y:S01]  /*0d70*/  BSSY.RECONVERGENT B1, `(.L_x_7) ;  /* 0x000001e000017945 */ /* 0x000fe20003800200 */
[----:B------:R-:W-:-:S04]  /*0d80*/  LOP3.LUT R4, R4, 0x3, RZ, 0xc0, !PT ;  /* 0x0000000304047812 */ /* 0x000fc800078ec0ff */
[----:B------:R-:W-:-:S07]  /*0d90*/  ISETP.NE.AND P1, PT, R4, RZ, PT ;  /* 0x000000ff0400720c */ /* 0x000fce0003f25270 */
[----:B------:R-:W-:Y:S06]  /*0da0*/  @!P0 BRA `(.L_x_8) ;  /* 0x0000000000688947 */ /* 0x000fec0003800000 */
[----:B------:R-:W0:Y:S08]  /*0db0*/  LDC.64 R8, c[0x0][0x390] ;  /* 0x0000e400ff087b82 */ /* 0x000e300000000a00 */
[----:B------:R-:W1:Y:S01]  /*0dc0*/  LDC.64 R10, c[0x0][0x388] ;  /* 0x0000e200ff0a7b82 */ /* 0x000e620000000a00 */
[----:B0-----:R-:W-:-:S07]  /*0dd0*/  IMAD.WIDE.U32 R12, R5, 0x4, R8 ;  /* 0x00000004050c7825 */ /* 0x001fce00078e0008 */
[----:B------:R-:W0:Y:S01]  /*0de0*/  LDC.64 R8, c[0x0][0x3a8] ;  /* 0x0000ea00ff087b82 */ /* 0x000e220000000a00 */
[----:B------:R-:W0:Y:S04]  /*0df0*/  LDG.E R15, desc[UR10][R12.64] ;  /* 0x0000000a0c0f7981 */ /* 0x000e28000c1e1900 */
[----:B------:R-:W2:Y:S04]  /*0e00*/  LDG.E R17, desc[UR10][R12.64+0x4] ;  /* 0x0000040a0c117981 */ /* 0x000ea8000c1e1900 */
[----:B------:R-:W3:Y:S04]  /*0e10*/  LDG.E R19, desc[UR10][R12.64+0x8] ;  /* 0x0000080a0c137981 */ /* 0x000ee8000c1e1900 */
[----:B------:R-:W4:Y:S01]  /*0e20*/  LDG.E R21, desc[UR10][R12.64+0xc] ;  /* 0x00000c0a0c157981 */ /* 0x000f22000c1e1900 */
[----:B-1----:R-:W-:-:S05]  /*0e30*/  IMAD.WIDE.U32 R10, R5, 0x4, R10 ;  /* 0x00000004050a7825 */ /* 0x002fca00078e000a */
[----:B------:R-:W5:Y:S04]  /*0e40*/  LDG.E R7, desc[UR10][R10.64] ;  /* 0x0000000a0a077981 */ /* 0x000f68000c1e1900 */
[----:B------:R-:W5:Y:S04]  /*0e50*/  LDG.E R2, desc[UR10][R10.64+0x4] ;  /* 0x0000040a0a027981 */ /* 0x000f68000c1e1900 */
[----:B------:R-:W5:Y:S01]  /*0e60*/  LDG.E R13, desc[UR10][R10.64+0x8] ;  /* 0x0000080a0a0d7981 */ /* 0x000f62000c1e1900 */
[----:B0-----:R-:W-:-:S04]  /*0e70*/  IMAD.WIDE.U32 R14, R15, 0x4, R8 ;  /* 0x000000040f0e7825 */ /* 0x001fc800078e0008 */
[--C-:B--2---:R-:W-:Y:S02]  /*0e80*/  IMAD.WIDE.U32 R16, R17, 0x4, R8.reuse ;  /* 0x0000000411107825 */ /* 0x104fe400078e0008 */
[----:B------:R-:W5:Y:S02]  /*0e90*/  LDG.E R14, desc[UR10][R14.64] ;  /* 0x0000000a0e0e7981 */ /* 0x000f64000c1e1900 */
[--C-:B---3--:R-:W-:Y:S02]  /*0ea0*/  IMAD.WIDE.U32 R18, R19, 0x4, R8.reuse ;  /* 0x0000000413127825 */ /* 0x108fe400078e0008 */
[----:B------:R-:W2:Y:S02]  /*0eb0*/  LDG.E R16, desc[UR10][R16.64] ;  /* 0x0000000a10107981 */ /* 0x000ea4000c1e1900 */
[----:B----4-:R-:W-:Y:S02]  /*0ec0*/  IMAD.WIDE.U32 R8, R21, 0x4, R8 ;  /* 0x0000000415087825 */ /* 0x010fe400078e0008 */
[----:B------:R-:W3:Y:S04]  /*0ed0*/  LDG.E R18, desc[UR10][R18.64] ;  /* 0x0000000a12127981 */ /* 0x000ee8000c1e1900 */
[----:B------:R-:W4:Y:S04]  /*0ee0*/  LDG.E R21, desc[UR10][R10.64+0xc] ;  /* 0x00000c0a0a157981 */ /* 0x000f28000c1e1900 */
[----:B------:R-:W4:Y:S01]  /*0ef0*/  LDG.E R8, desc[UR10][R8.64] ;  /* 0x0000000a08087981 */ /* 0x000f22000c1e1900 */
[----:B------:R-:W-:Y:S01]  /*0f00*/  IADD3 R5, PT, PT, R5, 0x4, RZ ;  /* 0x0000000405057810 */ /* 0x000fe20007ffe0ff */
[----:B-----5:R-:W-:-:S04]  /*0f10*/  FFMA R7, R7, R14, R6 ;  /* 0x0000000e07077223 */ /* 0x020fc80000000006 */
[----:B--2---:R-:W-:-:S04]  /*0f20*/  FFMA R2, R2, R16, R7 ;  /* 0x0000001002027223 */ /* 0x004fc80000000007 */
[----:B---3--:R-:W-:-:S04]  /*0f30*/  FFMA R2, R13, R18, R2 ;  /* 0x000000120d027223 */ /* 0x008fc80000000002 */
[----:B----4-:R-:W-:-:S07]  /*0f40*/  FFMA R6, R21, R8, R2 ;  /* 0x0000000815067223 */ /* 0x010fce0000000002 */
.L_x_8:
[----:B------:R-:W-:Y:S05]  /*0f50*/  BSYNC.RECONVERGENT B1 ;  /* 0x0000000000017941 */ /* 0x000fea0003800200 */
.L_x_7:
[----:B------:R-:W-:Y:S05]  /*0f60*/  @!P1 BRA `(.L_x_1) ;  /* 0x00000000005c9947 */ /* 0x000fea0003800000 */
[----:B------:R-:W0:Y:S08]  /*0f70*/  LDC.64 R14, c[0x0][0x390] ;  /* 0x0000e400ff0e7b82 */ /* 0x000e300000000a00 */
[----:B------:R-:W1:Y:S08]  /*0f80*/  LDC.64 R8, c[0x0][0x3a8] ;  /* 0x0000ea00ff087b82 */ /* 0x000e700000000a00 */
[----:B------:R-:W2:Y:S01]  /*0f90*/  LDC.64 R10, c[0x0][0x388] ;  /* 0x0000e200ff0a7b82 */ /* 0x000ea20000000a00 */
[----:B0-----:R-:W-:-:S05]  /*0fa0*/  IMAD.WIDE.U32 R14, R5, 0x4, R14 ;  /* 0x00000004050e7825 */ /* 0x001fca00078e000e */
[----:B------:R-:W1:Y:S01]  /*0fb0*/  LDG.E R13, desc[UR10][R14.64] ;  /* 0x0000000a0e0d7981 */ /* 0x000e62000c1e1900 */
[----:B--2---:R-:W-:-:S05]  /*0fc0*/  IMAD.WIDE.U32 R10, R5, 0x4, R10 ;  /* 0x00000004050a7825 */ /* 0x004fca00078e000a */
[----:B------:R-:W2:Y:S01]  /*0fd0*/  LDG.E R5, desc[UR10][R10.64] ;  /* 0x0000000a0a057981 */ /* 0x000ea2000c1e1900 */
[----:B-1----:R-:W-:-:S06]  /*0fe0*/  IMAD.WIDE.U32 R12, R13, 0x4, R8 ;  /* 0x000000040d0c7825 */ /* 0x002fcc00078e0008 */
[----:B------:R-:W2:Y:S01]  /*0ff0*/  LDG.E R12, desc[UR10][R12.64] ;  /* 0x0000000a0c0c7981 */ /* 0x000ea2000c1e1900 */
[----:B------:R-:W-:Y:S01]  /*1000*/  ISETP.NE.AND P0, PT, R4, 0x1, PT ;  /* 0x000000010400780c */ /* 0x000fe20003f05270 */
[----:B--2---:R-:W-:-:S12]  /*1010*/  FFMA R6, R5, R12, R6 ;  /* 0x0000000c05067223 */ /* 0x004fd80000000006 */
[----:B------:R-:W-:Y:S05]  /*1020*/  @!P0 BRA `(.L_x_1) ;  /* 0x00000000002c8947 */ /* 0x000fea0003800000 */
[----:B------:R-:W-:Y:S01]  /*1030*/  ISETP.NE.AND P0, PT, R4, 0x2, PT ;  /* 0x000000020400780c */ /* 0x000fe20003f05270 */
[----:B------:R-:W2:Y:S04]  /*1040*/  LDG.E R5, desc[UR10][R14.64+0x4] ;  /* 0x0000040a0e057981 */ /* 0x000ea8000c1e1900 */
[----:B------:R-:W3:Y:S08]  /*1050*/  LDG.E R7, desc[UR10][R10.64+0x4] ;  /* 0x0000040a0a077981 */ /* 0x000ef0000c1e1900 */
[----:B------:R-:W4:Y:S01]  /*1060*/  @P0 LDG.E R13, desc[UR10][R14.64+0x8] ;  /* 0x0000080a0e0d0981 */ /* 0x000f22000c1e1900 */
[----:B--2---:R-:W-:-:S06]  /*1070*/  IMAD.WIDE.U32 R4, R5, 0x4, R8 ;  /* 0x0000000405047825 */ /* 0x004fcc00078e0008 */
[----:B------:R-:W3:Y:S01]  /*1080*/  LDG.E R4, desc[UR10][R4.64] ;  /* 0x0000000a04047981 */ /* 0x000ee2000c1e1900 */
[----:B----4-:R-:W-:-:S03]  /*1090*/  @P0 IMAD.WIDE.U32 R8, R13, 0x4, R8 ;  /* 0x000000040d080825 */ /* 0x010fc600078e0008 */
[----:B------:R-:W2:Y:S04]  /*10a0*/  @P0 LDG.E R13, desc[UR10][R10.64+0x8] ;  /* 0x0000080a0a0d0981 */ /* 0x000ea8000c1e1900 */
[----:B------:R-:W2:Y:S01]  /*10b0*/  @P0 LDG.E R8, desc[UR10][R8.64] ;  /* 0x0000000a08080981 */ /* 0x000ea2000c1e1900 */
[----:B---3--:R-:W-:-:S04]  /*10c0*/  FFMA R6, R7, R4, R6 ;  /* 0x0000000407067223 */ /* 0x008fc80000000006 */
[----:B--2---:R-:W-:-:S07]  /*10d0*/  @P0 FFMA R6, R13, R8, R6 ;  /* 0x000000080d060223 */ /* 0x004fce0000000006 */
.L_x_1:
[----:B------:R-:W-:Y:S05]  /*10e0*/  BSYNC.RECONVERGENT B0 ;  /* 0x0000000000007941 */ /* 0x000fea0003800200 */
.L_x_0:
[----:B------:R-:W0:Y:S02]  /*10f0*/  LDC.64 R4, c[0x0][0x3b8] ;  /* 0x0000ee00ff047b82 */ /* 0x000e240000000a00 */
[C---:B0-----:R-:W-:Y:S01]  /*1100*/  IMAD.WIDE.U32 R4, R3.reuse, 0x4, R4 ;  /* 0x0000000403047825 */ /* 0x041fe200078e0004 */
[----:B------:R-:W-:-:S04]  /*1110*/  IADD3 R3, PT, PT, R3, UR8, RZ ;  /* 0x0000000803037c10 */ /* 0x000fc8000fffe0ff */
[----:B------:R0:W-:Y:S01]  /*1120*/  STG.E desc[UR10][R4.64], R6 ;  /* 0x0000000604007986 */ /* 0x0001e2000c10190a */
[----:B------:R-:W-:-:S13]  /*1130*/  ISETP.GE.U32.AND P0, PT, R3, R0, PT ;  /* 0x000000000300720c */ /* 0x000fda0003f06070 */
[----:B0-----:R-:W-:Y:S05]  /*1140*/  @!P0 BRA `(.L_x_9) ;  /* 0xfffffff000408947 */ /* 0x001fea000383ffff */
[----:B------:R-:W-:Y:S05]  /*1150*/  EXIT ;  /* 0x000000000000794d */ /* 0x000fea0003800000 */
.L_x_10:
[----:B------:R-:W-:-:S00]  /*1160*/  BRA `(.L_x_10) ;  /* 0xfffffffc00fc7947 */ /* 0x000fc0000383ffff */
[----:B------:R-:W-:-:S00]  /*1170*/  NOP ;  /* 0x0000000000007918 */ /* 0x000fc00000000000 */
        /* <DEDUP_REMOVED lines=8> */
.L_x_33:


//--------------------- .text.spmv_kernel_2       --------------------------
	.section	.text.spmv_kernel_2,"ax",@progbits
	.align	128
        .global         spmv_kernel_2
        .type           spmv_kernel_2,@function
        .size           spmv_kernel_2,(.L_x_34 - spmv_kernel_2)
        .other          spmv_kernel_2,@"STO_CUDA_ENTRY STV_DEFAULT"
spmv_kernel_2:
.text.spmv_kernel_2:
        /* <DEDUP_REMOVED lines=37> */
.L_x_20:
        /* <DEDUP_REMOVED lines=31> */
.L_x_15:
        /* <DEDUP_REMOVED lines=91> */
.L_x_14:
[----:B------:R-:W-:Y:S05]  /*09f0*/  BSYNC.RECONVERGENT B1 ;  /* 0x0000000000017941 */ /* 0x000fea0003800200 */
.L_x_13:
        /* <DEDUP_REMOVED lines=52> */
.L_x_17:
[----:B------:R-:W-:Y:S05]  /*0d40*/  BSYNC.RECONVERGENT B1 ;  /* 0x0000000000017941 */ /* 0x000fea0003800200 */
.L_x_16:
        /* <DEDUP_REMOVED lines=32> */
.L_x_19:
[----:B------:R-:W-:Y:S05]  /*0f50*/  BSYNC.RECONVERGENT B1 ;  /* 0x0000000000017941 */ /* 0x000fea0003800200 */
.L_x_18:
        /* <DEDUP_REMOVED lines=24> */
.L_x_12:
[----:B------:R-:W-:Y:S05]  /*10e0*/  BSYNC.RECONVERGENT B0 ;  /* 0x0000000000007941 */ /* 0x000fea0003800200 */
.L_x_11:
[----:B------:R-:W0:Y:S02]  /*10f0*/  LDC.64 R4, c[0x0][0x3b8] ;  /* 0x0000ee00ff047b82 */ /* 0x000e240000000a00 */
[C---:B0-----:R-:W-:Y:S01]  /*1100*/  IMAD.WIDE.U32 R4, R3.reuse, 0x4, R4 ;  /* 0x0000000403047825 */ /* 0x041fe200078e0004 */
[----:B------:R-:W-:-:S04]  /*1110*/  IADD3 R3, PT, PT, R3, UR8, RZ ;  /* 0x0000000803037c10 */ /* 0x000fc8000fffe0ff */
[----:B------:R0:W-:Y:S01]  /*1120*/  STG.E desc[UR10][R4.64], R6 ;  /* 0x0000000604007986 */ /* 0x0001e2000c10190a */
[----:B------:R-:W-:-:S13]  /*1130*/  ISETP.GE.U32.AND P0, PT, R3, R0, PT ;  /* 0x000000000300720c */ /* 0x000fda0003f06070 */
[----:B0-----:R-:W-:Y:S05]  /*1140*/  @!P0 BRA `(.L_x_20) ;  /* 0xfffffff000408947 */ /* 0x001fea000383ffff */
[----:B------:R-:W-:Y:S05]  /*1150*/  EXIT ;  /* 0x000000000000794d */ /* 0x000fea0003800000 */
.L_x_21:
        /* <DEDUP_REMOVED lines=10> */
.L_x_34:


//--------------------- .text.spmv_kernel         --------------------------
	.section	.text.spmv_kernel,"ax",@progbits
	.align	128
        .global         spmv_kernel
        .type           spmv_kernel,@function
        .size           spmv_kernel,(.L_x_35 - spmv_kernel)
        .other          spmv_kernel,@"STO_CUDA_ENTRY STV_DEFAULT"
spmv_kernel:
.text.spmv_kernel:
[----:B------:R-:W-:Y:S01]  /*0000*/  LDC R1, c[0x0][0x37c] ;  /* 0x0000df00ff017b82 */ /* 0x000fe20000000800 */
[----:B------:R-:W0:Y:S07]  /*0010*/  LDCU UR4, c[0x0][0x370] ;  /* 0x00006e00ff0477ac */ /* 0x000e2e0008000800 */
[----:B------:R-:W0:Y:S08]  /*0020*/  LDC R7, c[0x0][0x360] ;  /* 0x0000d800ff077b82 */ /* 0x000e300000000800 */
[----:B------:R-:W1:Y:S01]  /*0030*/  LDC R8, c[0x0][0x384] ;  /* 0x0000e100ff087b82 */ /* 0x000e620000000800 */
[----:B0-----:R-:W-:-:S07]  /*0040*/  IMAD R0, R7, UR4, RZ ;  /* 0x0000000407007c24 */ /* 0x001fce000f8e02ff */
[----:B------:R-:W0:Y:S01]  /*0050*/  S2UR UR4, SR_CTAID.X ;  /* 0x00000000000479c3 */ /* 0x000e220000002500 */
[----:B------:R-:W2:Y:S01]  /*0060*/  I2F.U32.RP R4, R0 ;  /* 0x0000000000047306 */ /* 0x000ea20000209000 */
[----:B------:R-:W-:Y:S02]  /*0070*/  IADD3 R5, PT, PT, RZ, -R0, RZ ;  /* 0x80000000ff057210 */ /* 0x000fe40007ffe0ff */
[----:B------:R-:W-:-:S05]  /*0080*/  ISETP.NE.U32.AND P2, PT, R0, RZ, PT ;  /* 0x000000ff0000720c */ /* 0x000fca0003f45070 */
[----:B--2---:R-:W2:Y:S02]  /*0090*/  MUFU.RCP R4, R4 ;  /* 0x0000000400047308 */ /* 0x004ea40000001000 */
[----:B--2---:R-:W-:-:S06]  /*00a0*/  IADD3 R2, PT, PT, R4, 0xffffffe, RZ ;  /* 0x0ffffffe04027810 */ /* 0x004fcc0007ffe0ff */
[----:B------:R2:W3:Y:S02]  /*00b0*/  F2I.FTZ.U32.TRUNC.NTZ R3, R2 ;  /* 0x0000000200037305 */ /* 0x0004e4000021f000 */
[----:B--2---:R-:W-:Y:S02]  /*00c0*/  HFMA2 R2, -RZ, RZ, 0, 0 ;  /* 0x00000000ff027431 */ /* 0x004fe400000001ff */
[----:B---3--:R-:W-:-:S04]  /*00d0*/  IMAD R5, R5, R3, RZ ;  /* 0x0000000305057224 */ /* 0x008fc800078e02ff */
[----:B------:R-:W-:Y:S01]  /*00e0*/  IMAD.HI.U32 R6, R3, R5, R2 ;  /* 0x0000000503067227 */ /* 0x000fe200078e0002 */
[----:B-1----:R-:W-:Y:S01]  /*00f0*/  IADD3 R3, PT, PT, R0, -0x1, R8 ;  /* 0xffffffff00037810 */ /* 0x002fe20007ffe008 */
[----:B------:R-:W0:Y:S04]  /*0100*/  S2R R2, SR_TID.X ;  /* 0x0000000000027919 */ /* 0x000e280000002100 */
[----:B------:R-:W-:-:S05]  /*0110*/  IMAD.HI.U32 R5, R6, R3, RZ ;  /* 0x0000000306057227 */ /* 0x000fca00078e00ff */
[----:B------:R-:W-:-:S05]  /*0120*/  IADD3 R4, PT, PT, -R5, RZ, RZ ;  /* 0x000000ff05047210 */ /* 0x000fca0007ffe1ff */
[----:B------:R-:W-:-:S05]  /*0130*/  IMAD R3, R0, R4, R3 ;  /* 0x0000000400037224 */ /* 0x000fca00078e0203 */
[----:B------:R-:W-:-:S13]  /*0140*/  ISETP.GE.U32.AND P0, PT, R3, R0, PT ;  /* 0x000000000300720c */ /* 0x000fda0003f06070 */
[----:B------:R-:W-:Y:S02]  /*0150*/  @P0 IADD3 R3, PT, PT, -R0, R3, RZ ;  /* 0x0000000300030210 */ /* 0x000fe40007ffe1ff */
[----:B------:R-:W-:Y:S02]  /*0160*/  @P0 IADD3 R5, PT, PT, R5, 0x1, RZ ;  /* 0x0000000105050810 */ /* 0x000fe40007ffe0ff */
[----:B------:R-:W-:-:S13]  /*0170*/  ISETP.GE.U32.AND P1, PT, R3, R0, PT ;  /* 0x000000000300720c */ /* 0x000fda0003f26070 */
[----:B------:R-:W-:Y:S02]  /*0180*/  @P1 IADD3 R5, PT, PT, R5, 0x1, RZ ;  /* 0x0000000105051810 */ /* 0x000fe40007ffe0ff */
[----:B------:R-:W-:Y:S01]  /*0190*/  @!P2 LOP3.LUT R5, RZ, R0, RZ, 0x33, !PT ;  /* 0x00000000ff05a212 */ /* 0x000fe200078e33ff */
[----:B0-----:R-:W-:-:S04]  /*01a0*/  IMAD R0, R7, UR4, R2 ;  /* 0x0000000407007c24 */ /* 0x001fc8000f8e0202 */
[----:B------:R-:W-:-:S05]  /*01b0*/  IMAD R3, R0, R5, RZ ;  /* 0x0000000500037224 */ /* 0x000fca00078e02ff */
[----:B------:R-:W-:-:S04]  /*01c0*/  VIADDMNMX.U32 R0, R3, R5, R8, PT ;  /* 0x0000000503007246 */ /* 0x000fc80003800008 */
[----:B------:R-:W-:-:S13]  /*01d0*/  ISETP.GE.U32.AND P0, PT, R3, R0, PT ;  /* 0x000000000300720c */ /* 0x000fda0003f06070 */
[----:B------:R-:W-:Y:S05]  /*01e0*/  @P0 EXIT ;  /* 0x000000000000094d */ /* 0x000fea0003800000 */
[----:B------:R-:W0:Y:S01]  /*01f0*/  LDCU.64 UR6, c[0x0][0x388] ;  /* 0x00007100ff0677ac */ /* 0x000e220008000a00 */
[----:B------:R-:W1:Y:S01]  /*0200*/  LDCU.64 UR4, c[0x0][0x390] ;  /* 0x00007200ff0477ac */ /* 0x000e620008000a00 */
[----:B------:R-:W2:Y:S01]  /*0210*/  LDCU.64 UR8, c[0x0][0x358] ;  /* 0x00006b00ff0877ac */ /* 0x000ea20008000a00 */
[----:B0-----:R-:W-:Y:S02]  /*0220*/  UIADD3 UR6, UP0, UPT, UR6, 0x20, URZ ;  /* 0x0000002006067890 */ /* 0x001fe4000ff1e0ff */
[----:B-1----:R-:W-:Y:S02]  /*0230*/  UIADD3 UR4, UP1, UPT, UR4, 0x20, URZ ;  /* 0x0000002004047890 */ /* 0x002fe4000ff3e0ff */
[----:B------:R-:W-:Y:S02]  /*0240*/  UIADD3.X UR7, UPT, UPT, URZ, UR7, URZ, UP0, !UPT ;  /* 0x00000007ff077290 */ /* 0x000fe400087fe4ff */
[----:B--2---:R-:W-:-:S12]  /*0250*/  UIADD3.X UR5, UPT, UPT, URZ, UR5, URZ, UP1, !UPT ;  /* 0x00000005ff057290 */ /* 0x004fd80008ffe4ff */
.L_x_31:
[----:B0-----:R-:W0:Y:S01]  /*0260*/  LDC.64 R4, c[0x0][0x398] ;  /* 0x0000e600ff047b82 */ /* 0x001e220000000a00 */
[----:B------:R-:W1:Y:S01]  /*0270*/  LDCU UR10, c[0x0][0x3a0] ;  /* 0x00007400ff0a77ac */ /* 0x000e620008000800 */
[----:B0-----:R-:W-:-:S05]  /*0280*/  IMAD.WIDE.U32 R4, R3, 0x4, R4 ;  /* 0x0000000403047825 */ /* 0x001fca00078e0004 */
[----:B------:R-:W1:Y:S04]  /*0290*/  LDG.E R8, desc[UR8][R4.64] ;  /* 0x0000000804087981 */ /* 0x000e68000c1e1900 */
[----:B------:R-:W2:Y:S01]  /*02a0*/  LDG.E R9, desc[UR8][R4.64+0x4] ;  /* 0x0000040804097981 */ /* 0x000ea2000c1e1900 */
[----:B------:R-:W-:Y:S01]  /*02b0*/  MOV R2, R3 ;  /* 0x0000000300027202 */ /* 0x000fe20000000f00 */
[----:B------:R-:W-:Y:S01]  /*02c0*/  BSSY.RECONVERGENT B0, `(.L_x_22) ;  /* 0x00000e6000007945 */ /* 0x000fe20003800200 */
[----:B------:R-:W-:Y:S01]  /*02d0*/  IADD3 R3, PT, PT, R3, 0x1, RZ ;  /* 0x0000000103037810 */ /* 0x000fe20007ffe0ff */
[----:B------:R-:W-:-:S03]  /*02e0*/  HFMA2 R16, -RZ, RZ, 0, 0 ;  /* 0x00000000ff107431 */ /* 0x000fc600000001ff */
[----:B------:R-:W-:Y:S02]  /*02f0*/  ISETP.GE.U32.AND P0, PT, R3, R0, PT ;  /* 0x000000000300720c */ /* 0x000fe40003f06070 */
[----:B-1----:R-:W-:Y:S02]  /*0300*/  IADD3 R7, PT, PT, R8, -UR10, RZ ;  /* 0x8000000a08077c10 */ /* 0x002fe4000fffe0ff */
[----:B--2---:R-:W-:-:S04]  /*0310*/  IADD3 R6, PT, PT, R9, -UR10, RZ ;  /* 0x8000000a09067c10 */ /* 0x004fc8000fffe0ff */
[----:B------:R-:W-:-:S13]  /*0320*/  ISETP.GE.U32.AND P1, PT, R7, R6, PT ;  /* 0x000000060700720c */ /* 0x000fda0003f26070 */
[----:B------:R-:W-:Y:S05]  /*0330*/  @P1 BRA `(.L_x_23) ;  /* 0x0000000c00781947 */ /* 0x000fea0003800000 */
[CC--:B------:R-:W-:Y:S01]  /*0340*/  IADD3 R4, PT, PT, R8.reuse, -R9.reuse, RZ ;  /* 0x8000000908047210 */ /* 0x0c0fe20007ffe0ff */
[----:B------:R-:W-:Y:S01]  /*0350*/  BSSY.RECONVERGENT B1, `(.L_x_24) ;  /* 0x000006e000017945 */ /* 0x000fe20003800200 */
[----:B------:R-:W-:Y:S02]  /*0360*/  IADD3 R5, PT, PT, -R8, R9, RZ ;  /* 0x0000000908057210 */ /* 0x000fe40007ffe1ff */
[----:B------:R-:W-:Y:S02]  /*0370*/  ISETP.GT.U32.AND P2, PT, R4, -0x10, PT ;  /* 0xfffffff00400780c */ /* 0x000fe40003f44070 */
[----:B------:R-:W-:Y:S02]  /*0380*/  LOP3.LUT R6, R5, 0xf, RZ, 0xc0, !PT ;  /* 0x0000000f05067812 */ /* 0x000fe400078ec0ff */
[----:B------:R-:W-:Y:S02]  /*0390*/  MOV R4, R7 ;  /* 0x0000000700047202 */ /* 0x000fe40000000f00 */
[----:B------:R-:W-:-:S02]  /*03a0*/  ISETP.NE.AND P1, PT, R6, RZ, PT ;  /* 0x000000ff0600720c */ /* 0x000fc40003f25270 */
[----:B------:R-:W-:-:S05]  /*03b0*/  MOV R16, RZ ;  /* 0x000000ff00107202 */ /* 0x000fca0000000f00 */
[----:B------:R-:W-:Y:S06]  /*03c0*/  @P2 BRA `(.L_x_25) ;  /* 0x0000000400982947 */ /* 0x000fec0003800000 */
[----:B------:R-:W-:Y:S01]  /*03d0*/  MOV R8, UR4 ;  /* 0x0000000400087c02 */ /* 0x000fe20008000f00 */
[----:B------:R-:W-:Y:S01]  /*03e0*/  HFMA2 R16, -RZ, RZ, 0, 0 ;  /* 0x00000000ff107431 */ /* 0x000fe200000001ff */
[----:B------:R-:W-:Y:S02]  /*03f0*/  MOV R9, UR5 ;  /* 0x0000000500097c02 */ /* 0x000fe40008000f00 */
[----:B------:R-:W-:Y:S02]  /*0400*/  MOV R18, UR6 ;  /* 0x0000000600127c02 */ /* 0x000fe40008000f00 */
[----:B------:R-:W-:Y:S01]  /*0410*/  MOV R19, UR7 ;  /* 0x0000000700137c02 */ /* 0x000fe20008000f00 */
[----:B------:R-:W-:Y:S01]  /*0420*/  IMAD.WIDE.U32 R8, R4, 0x4, R8 ;  /* 0x0000000404087825 */ /* 0x000fe200078e0008 */
[----:B------:R-:W-:-:S03]  /*0430*/  LOP3.LUT R7, R5, 0xfffffff0, RZ, 0xc0, !PT ;  /* 0xfffffff005077812 */ /* 0x000fc600078ec0ff */
[----:B------:R-:W-:Y:S01]  /*0440*/  IMAD.WIDE.U32 R18, R4, 0x4, R18 ;  /* 0x0000000404127825 */ /* 0x000fe200078e0012 */
[----:B------:R-:W-:Y:S02]  /*0450*/  MOV R10, R8 ;  /* 0x00000008000a7202 */ /* 0x000fe40000000f00 */
[----:B------:R-:W-:Y:S02]  /*0460*/  MOV R11, R9 ;  /* 0x00000009000b7202 */ /* 0x000fe40000000f00 */
[----:B------:R-:W-:-:S07]  /*0470*/  IADD3 R7, PT, PT, -R7, RZ, RZ ;  /* 0x000000ff07077210 */ /* 0x000fce0007ffe1ff */
.L_x_26:
[----:B------:R-:W2:Y:S01]  /*0480*/  LDG.E R13, desc[UR8][R10.64+-0x20] ;  /* 0xffffe0080a0d7981 */ /* 0x000ea2000c1e1900 */
[----:B------:R-:W2:Y:S03]  /*0490*/  LDC.64 R14, c[0x0][0x3a8] ;  /* 0x0000ea00ff0e7b82 */ /* 0x000ea60000000a00 */
[----:B------:R-:W3:Y:S04]  /*04a0*/  LDG.E R29, desc[UR8][R10.64+-0x1c] ;  /* 0xffffe4080a1d7981 */ /* 0x000ee8000c1e1900 */
[----:B------:R-:W4:Y:S04]  /*04b0*/  LDG.E R25, desc[UR8][R10.64+-0x18] ;  /* 0xffffe8080a197981 */ /* 0x000f28000c1e1900 */
[----:B------:R-:W5:Y:S04]  /*04c0*/  LDG.E R27, desc[UR8][R10.64+-0x14] ;  /* 0xffffec080a1b7981 */ /* 0x000f68000c1e1900 */
[----:B------:R-:W5:Y:S01]  /*04d0*/  LDG.E R9, desc[UR8][R10.64+-0x8] ;  /* 0xfffff8080a097981 */ /* 0x000f62000c1e1900 */
[----:B--2---:R-:W-:-:S05]  /*04e0*/  IMAD.WIDE.U32 R12, R13, 0x4, R14 ;  /* 0x000000040d0c7825 */ /* 0x004fca00078e000e */
[----:B------:R0:W2:Y:S01]  /*04f0*/  LDG.E R17, desc[UR8][R12.64] ;  /* 0x000000080c117981 */ /* 0x0000a2000c1e1900 */
[----:B---3--:R-:W-:-:S06]  /*0500*/  IMAD.WIDE.U32 R28, R29, 0x4, R14 ;  /* 0x000000041d1c7825 */ /* 0x008fcc00078e000e */
[----:B------:R-:W3:Y:S01]  /*0510*/  LDG.E R28, desc[UR8][R28.64] ;  /* 0x000000081c1c7981 */ /* 0x000ee2000c1e1900 */
[----:B0-----:R-:W-:Y:S02]  /*0520*/  MOV R12, R18 ;  /* 0x00000012000c7202 */ /* 0x001fe40000000f00 */
[----:B------:R-:W-:Y:S01]  /*0530*/  MOV R13, R19 ;  /* 0x00000013000d7202 */ /* 0x000fe20000000f00 */
[----:B------:R-:W3:Y:S04]  /*0540*/  LDG.E R18, desc[UR8][R10.64+-0x10] ;  /* 0xfffff0080a127981 */ /* 0x000ee8000c1e1900 */
[----:B------:R-:W2:Y:S04]  /*0550*/  LDG.E R23, desc[UR8][R12.64+-0x20] ;  /* 0xffffe0080c177981 */ /* 0x000ea8000c1e1900 */
[----:B------:R-:W3:Y:S04]  /*0560*/  LDG.E R29, desc[UR8][R12.64+-0x1c] ;  /* 0xffffe4080c1d7981 */ /* 0x000ee8000c1e1900 */
[----:B------:R-:W3:Y:S01]  /*0570*/  LDG.E R19, desc[UR8][R10.64+-0xc] ;  /* 0xfffff4080a137981 */ /* 0x000ee2000c1e1900 */
[----:B----4-:R-:W-:-:S03]  /*0580*/  IMAD.WIDE.U32 R24, R25, 0x4, R14 ;  /* 0x0000000419187825 */ /* 0x010fc600078e000e */
[----:B------:R-:W4:Y:S04]  /*0590*/  LDG.E R21, desc[UR8][R12.64+-0x18] ;  /* 0xffffe8080c157981 */ /* 0x000f28000c1e1900 */
[----:B------:R-:W4:Y:S01]  /*05a0*/  LDG.E R8, desc[UR8][R24.64] ;  /* 0x0000000818087981 */ /* 0x000f22000c1e1900 */
[----:B-----5:R-:W-:-:S03]  /*05b0*/  IMAD.WIDE.U32 R26, R27, 0x4, R14 ;  /* 0x000000041b1a7825 */ /* 0x020fc600078e000e */
[----:B------:R-:W5:Y:S04]  /*05c0*/  LDG.E R20, desc[UR8][R12.64+-0x14] ;  /* 0xffffec080c147981 */ /* 0x000f68000c1e1900 */
[----:B------:R-:W5:Y:S04]  /*05d0*/  LDG.E R24, desc[UR8][R12.64+-0xc] ;  /* 0xfffff4080c187981 */ /* 0x000f68000c1e1900 */
[----:B------:R-:W5:Y:S01]  /*05e0*/  LDG.E R25, desc[UR8][R10.64] ;  /* 0x000000080a197981 */ /* 0x000f62000c1e1900 */
[----:B--2---:R-:W-:Y:S01]  /*05f0*/  FFMA R22, R23, R17, R16 ;  /* 0x0000001117167223 */ /* 0x004fe20000000010 */
[----:B---3--:R-:W-:-:S02]  /*0600*/  IMAD.WIDE.U32 R16, R18, 0x4, R14 ;  /* 0x0000000412107825 */ /* 0x008fc400078e000e */
[----:B------:R0:W5:Y:S02]  /*0610*/  LDG.E R23, desc[UR8][R26.64] ;  /* 0x000000081a177981 */ /* 0x000164000c1e1900 */
[----:B------:R-:W-:Y:S02]  /*0620*/  FFMA R28, R29, R28, R22 ;  /* 0x0000001c1d1c7223 */ /* 0x000fe40000000016 */
[----:B------:R-:W2:Y:S01]  /*0630*/  LDG.E R29, desc[UR8][R12.64+-0x10] ;  /* 0xfffff0080c1d7981 */ /* 0x000ea2000c1e1900 */
[----:B------:R-:W-:-:S03]  /*0640*/  IMAD.WIDE.U32 R18, R19, 0x4, R14 ;  /* 0x0000000413127825 */ /* 0x000fc600078e000e */
[----:B------:R-:W2:Y:S04]  /*0650*/  LDG.E R16, desc[UR8][R16.64] ;  /* 0x0000000810107981 */ /* 0x000ea8000c1e1900 */
[----:B------:R-:W3:Y:S04]  /*0660*/  LDG.E R22, desc[UR8][R10.64+-0x4] ;  /* 0xfffffc080a167981 */ /* 0x000ee8000c1e1900 */
[----:B------:R-:W3:Y:S01]  /*0670*/  LDG.E R18, desc[UR8][R18.64] ;  /* 0x0000000812127981 */ /* 0x000ee2000c1e1900 */
[----:B----4-:R-:W-:-:S03]  /*0680*/  FFMA R28, R21, R8, R28 ;  /* 0x00000008151c7223 */ /* 0x010fc6000000001c */
[----:B------:R-:W4:Y:S01]  /*0690*/  LDG.E R21, desc[UR8][R10.64+0x4] ;  /* 0x000004080a157981 */ /* 0x000f22000c1e1900 */
[----:B0-----:R-:W-:-:S03]  /*06a0*/  IMAD.WIDE.U32 R26, R9, 0x4, R14 ;  /* 0x00000004091a7825 */ /* 0x001fc600078e000e */
[----:B------:R-:W4:Y:S04]  /*06b0*/  LDG.E R8, desc[UR8][R12.64+-0x8] ;  /* 0xfffff8080c087981 */ /* 0x000f28000c1e1900 */
[----:B------:R-:W4:Y:S04]  /*06c0*/  LDG.E R9, desc[UR8][R26.64] ;  /* 0x000000081a097981 */ /* 0x000f28000c1e1900 */
[----:B------:R-:W4:Y:S04]  /*06d0*/  LDG.E R27, desc[UR8][R12.64] ;  /* 0x000000080c1b7981 */ /* 0x000f28000c1e1900 */
[----:B------:R-:W4:Y:S01]  /*06e0*/  LDG.E R26, desc[UR8][R10.64+0x10] ;  /* 0x000010080a1a7981 */ /* 0x000f22000c1e1900 */
[----:B-----5:R-:W-:-:S04]  /*06f0*/  FFMA R20, R20, R23, R28 ;  /* 0x0000001714147223 */ /* 0x020fc8000000001c */
[----:B--2---:R-:W-:Y:S02]  /*0700*/  FFMA R23, R29, R16, R20 ;  /* 0x000000101d177223 */ /* 0x004fe40000000014 */
[----:B------:R-:W2:Y:S01]  /*0710*/  LDG.E R29, desc[UR8][R10.64+0xc] ;  /* 0x00000c080a1d7981 */ /* 0x000ea2000c1e1900 */
[----:B---3--:R-:W-:-:S04]  /*0720*/  IMAD.WIDE.U32 R16, R22, 0x4, R14 ;  /* 0x0000000416107825 */ /* 0x008fc800078e000e */
[----:B------:R-:W-:Y:S01]  /*0730*/  FFMA R23, R24, R18, R23 ;  /* 0x0000001218177223 */ /* 0x000fe20000000017 */
[--C-:B------:R-:W-:Y:S01]  /*0740*/  IMAD.WIDE.U32 R18, R25, 0x4, R14.reuse ;  /* 0x0000000419127825 */ /* 0x100fe200078e000e */
[----:B------:R-:W3:Y:S03]  /*0750*/  LDG.E R16, desc[UR8][R16.64] ;  /* 0x0000000810107981 */ /* 0x000ee6000c1e1900 */
[----:B----4-:R-:W-:Y:S01]  /*0760*/  IMAD.WIDE.U32 R20, R21, 0x4, R14 ;  /* 0x0000000415147825 */ /* 0x010fe200078e000e */
[----:B------:R-:W4:Y:S04]  /*0770*/  LDG.E R25, desc[UR8][R10.64+0x8] ;  /* 0x000008080a197981 */ /* 0x000f28000c1e1900 */
[----:B------:R4:W5:Y:S04]  /*0780*/  LDG.E R22, desc[UR8][R18.64] ;  /* 0x0000000812167981 */ /* 0x000968000c1e1900 */
[----:B------:R-:W3:Y:S04]  /*0790*/  LDG.E R17, desc[UR8][R12.64+-0x4] ;  /* 0xfffffc080c117981 */ /* 0x000ee8000c1e1900 */
[----:B------:R-:W2:Y:S04]  /*07a0*/  LDG.E R20, desc[UR8][R20.64] ;  /* 0x0000000814147981 */ /* 0x000ea8000c1e1900 */
[----:B------:R-:W2:Y:S01]  /*07b0*/  LDG.E R24, desc[UR8][R12.64+0x4] ;  /* 0x000004080c187981 */ /* 0x000ea2000c1e1900 */
[----:B------:R-:W-:-:S03]  /*07c0*/  FFMA R28, R8, R9, R23 ;  /* 0x00000009081c7223 */ /* 0x000fc60000000017 */
[----:B------:R-:W2:Y:S04]  /*07d0*/  LDG.E R8, desc[UR8][R10.64+0x14] ;  /* 0x000014080a087981 */ /* 0x000ea8000c1e1900 */
[----:B------:R-:W2:Y:S04]  /*07e0*/  LDG.E R9, desc[UR8][R10.64+0x18] ;  /* 0x000018080a097981 */ /* 0x000ea8000c1e1900 */
[----:B------:R-:W2:Y:S01]  /*07f0*/  LDG.E R23, desc[UR8][R10.64+0x1c] ;  /* 0x00001c080a177981 */ /* 0x000ea2000c1e1900 */
[----:B----4-:R-:W-:-:S06]  /*0800*/  IMAD.WIDE.U32 R18, R25, 0x4, R14 ;  /* 0x0000000419127825 */ /* 0x010fcc00078e000e */
[----:B------:R-:W4:Y:S01]  /*0810*/  LDG.E R19, desc[UR8][R18.64] ;  /* 0x0000000812137981 */ /* 0x000f22000c1e1900 */
[----:B---3--:R-:W-:-:S03]  /*0820*/  FFMA R16, R17, R16, R28 ;  /* 0x0000001011107223 */ /* 0x008fc6000000001c */
[----:B------:R-:W3:Y:S01]  /*0830*/  LDG.E R28, desc[UR8][R12.64+0x10] ;  /* 0x000010080c1c7981 */ /* 0x000ee2000c1e1900 */
[----:B-----5:R-:W-:Y:S01]  /*0840*/  FFMA R27, R27, R22, R16 ;  /* 0x000000161b1b7223 */ /* 0x020fe20000000010 */
[----:B--2---:R-:W-:Y:S02]  /*0850*/  IMAD.WIDE.U32 R16, R29, 0x4, R14 ;  /* 0x000000041d107825 */ /* 0x004fe400078e000e */
[----:B------:R-:W4:Y:S02]  /*0860*/  LDG.E R22, desc[UR8][R12.64+0x8] ;  /* 0x000008080c167981 */ /* 0x000f24000c1e1900 */
[----:B------:R-:W-:Y:S01]  /*0870*/  FFMA R27, R24, R20, R27 ;  /* 0x00000014181b7223 */ /* 0x000fe2000000001b */
[--C-:B------:R-:W-:Y:S01]  /*0880*/  IMAD.WIDE.U32 R20, R26, 0x4, R14.reuse ;  /* 0x000000041a147825 */ /* 0x100fe200078e000e */
[----:B------:R-:W2:Y:S04]  /*0890*/  LDG.E R18, desc[UR8][R12.64+0x14] ;  /* 0x000014080c127981 */ /* 0x000ea8000c1e1900 */
[----:B------:R-:W5:Y:S01]  /*08a0*/  LDG.E R17, desc[UR8][R16.64] ;  /* 0x0000000810117981 */ /* 0x000f62000c1e1900 */
[----:B------:R-:W-:-:S03]  /*08b0*/  IMAD.WIDE.U32 R24, R8, 0x4, R14 ;  /* 0x0000000408187825 */ /* 0x000fc600078e000e */
[----:B------:R-:W5:Y:S01]  /*08c0*/  LDG.E R26, desc[UR8][R12.64+0xc] ;  /* 0x00000c080c1a7981 */ /* 0x000f62000c1e1900 */
[----:B------:R-:W-:-:S03]  /*08d0*/  IMAD.WIDE.U32 R8, R9, 0x4, R14 ;  /* 0x0000000409087825 */ /* 0x000fc600078e000e */
[----:B------:R-:W3:Y:S01]  /*08e0*/  LDG.E R21, desc[UR8][R20.64] ;  /* 0x0000000814157981 */ /* 0x000ee2000c1e1900 */
[----:B------:R-:W-:-:S03]  /*08f0*/  IMAD.WIDE.U32 R14, R23, 0x4, R14 ;  /* 0x00000004170e7825 */ /* 0x000fc600078e000e */
[----:B------:R-:W2:Y:S04]  /*0900*/  LDG.E R25, desc[UR8][R24.64] ;  /* 0x0000000818197981 */ /* 0x000ea8000c1e1900 */
[----:B------:R-:W2:Y:S04]  /*0910*/  LDG.E R8, desc[UR8][R8.64] ;  /* 0x0000000808087981 */ /* 0x000ea8000c1e1900 */
[----:B------:R-:W2:Y:S04]  /*0920*/  LDG.E R23, desc[UR8][R12.64+0x18] ;  /* 0x000018080c177981 */ /* 0x000ea8000c1e1900 */
[----:B------:R-:W2:Y:S04]  /*0930*/  LDG.E R15, desc[UR8][R14.64] ;  /* 0x000000080e0f7981 */ /* 0x000ea8000c1e1900 */
[----:B------:R-:W2:Y:S01]  /*0940*/  LDG.E R16, desc[UR8][R12.64+0x1c] ;  /* 0x00001c080c107981 */ /* 0x000ea2000c1e1900 */
[----:B------:R-:W-:-:S04]  /*0950*/  IADD3 R7, PT, PT, R7, 0x10, RZ ;  /* 0x0000001007077810 */ /* 0x000fc80007ffe0ff */
[----:B------:R-:W-:Y:S02]  /*0960*/  ISETP.NE.AND P2, PT, R7, RZ, PT ;  /* 0x000000ff0700720c */ /* 0x000fe40003f45270 */
[----:B------:R-:W-:Y:S02]  /*0970*/  IADD3 R10, P4, PT, R10, 0x40, RZ ;  /* 0x000000400a0a7810 */ /* 0x000fe40007f9e0ff */
[----:B------:R-:W-:Y:S02]  /*0980*/  IADD3 R4, PT, PT, R4, 0x10, RZ ;  /* 0x0000001004047810 */ /* 0x000fe40007ffe0ff */
[----:B------:R-:W-:Y:S01]  /*0990*/  IADD3.X R11, PT, PT, RZ, R11, RZ, P4, !PT ;  /* 0x0000000bff0b7210 */ /* 0x000fe200027fe4ff */
[----:B----4-:R-:W-:-:S04]  /*09a0*/  FFMA R19, R22, R19, R27 ;  /* 0x0000001316137223 */ /* 0x010fc8000000001b */
[----:B-----5:R-:W-:-:S04]  /*09b0*/  FFMA R17, R26, R17, R19 ;  /* 0x000000111a117223 */ /* 0x020fc80000000013 */
[----:B---3--:R-:W-:-:S04]  /*09c0*/  FFMA R17, R28, R21, R17 ;  /* 0x000000151c117223 */ /* 0x008fc80000000011 */
[----:B--2---:R-:W-:Y:S01]  /*09d0*/  FFMA R20, R18, R25, R17 ;  /* 0x0000001912147223 */ /* 0x004fe20000000011 */
[----:B------:R-:W-:-:S03]  /*09e0*/  IADD3 R18, P3, PT, R12, 0x40, RZ ;  /* 0x000000400c127810 */ /* 0x000fc60007f7e0ff */
[----:B------:R-:W-:Y:S01]  /*09f0*/  FFMA R23, R23, R8, R20 ;  /* 0x0000000817177223 */ /* 0x000fe20000000014 */
[----:B------:R-:W-:-:S03]  /*0a00*/  IADD3.X R19, PT, PT, RZ, R13, RZ, P3, !PT ;  /* 0x0000000dff137210 */ /* 0x000fc60001ffe4ff */
[----:B------:R-:W-:Y:S01]  /*0a10*/  FFMA R16, R16, R15, R23 ;  /* 0x0000000f10107223 */ /* 0x000fe20000000017 */
[----:B------:R-:W-:Y:S06]  /*0a20*/  @P2 BRA `(.L_x_26) ;  /* 0xfffffff800942947 */ /* 0x000fec000383ffff */
.L_x_25:
[----:B------:R-:W-:Y:S05]  /*0a30*/  BSYNC.RECONVERGENT B1 ;  /* 0x0000000000017941 */ /* 0x000fea0003800200 */
.L_x_24:
        /* <DEDUP_REMOVED lines=10> */
[----:B------:R-:W1:Y:S04]  /*0ae0*/  LDG.E R27, desc[UR8][R28.64] ;  /* 0x000000081c1b7981 */ /* 0x000e68000c1e1900 */
[----:B------:R-:W3:Y:S04]  /*0af0*/  LDG.E R21, desc[UR8][R28.64+0x4] ;  /* 0x000004081c157981 */ /* 0x000ee8000c1e1900 */
[----:B------:R-:W4:Y:S04]  /*0b00*/  LDG.E R11, desc[UR8][R28.64+0x8] ;  /* 0x000008081c0b7981 */ /* 0x000f28000c1e1900 */
[----:B------:R-:W5:Y:S01]  /*0b10*/  LDG.E R13, desc[UR8][R28.64+0xc] ;  /* 0x00000c081c0d7981 */ /* 0x000f62000c1e1900 */
[----:B--2---:R-:W-:-:S03]  /*0b20*/  IMAD.WIDE.U32 R6, R4, 0x4, R6 ;  /* 0x0000000404067825 */ /* 0x004fc600078e0006 */
[----:B------:R-:W2:Y:S04]  /*0b30*/  LDG.E R15, desc[UR8][R28.64+0x10] ;  /* 0x000010081c0f7981 */ /* 0x000ea8000c1e1900 */
[----:B------:R-:W2:Y:S04]  /*0b40*/  LDG.E R17, desc[UR8][R28.64+0x14] ;  /* 0x000014081c117981 */ /* 0x000ea8000c1e1900 */
[----:B------:R-:W2:Y:S04]  /*0b50*/  LDG.E R23, desc[UR8][R28.64+0x18] ;  /* 0x000018081c177981 */ /* 0x000ea8000c1e1900 */
[----:B------:R-:W2:Y:S04]  /*0b60*/  LDG.E R19, desc[UR8][R28.64+0x1c] ;  /* 0x00001c081c137981 */ /* 0x000ea8000c1e1900 */
[----:B------:R-:W2:Y:S04]  /*0b70*/  LDG.E R25, desc[UR8][R6.64+0x4] ;  /* 0x0000040806197981 */ /* 0x000ea8000c1e1900 */
[----:B------:R-:W2:Y:S04]  /*0b80*/  LDG.E R24, desc[UR8][R6.64+0x8] ;  /* 0x0000080806187981 */ /* 0x000ea8000c1e1900 */
[----:B------:R-:W2:Y:S01]  /*0b90*/  LDG.E R28, desc[UR8][R6.64+0xc] ;  /* 0x00000c08061c7981 */ /* 0x000ea2000c1e1900 */
[----:B-1----:R-:W-:-:S06]  /*0ba0*/  IMAD.WIDE.U32 R26, R27, 0x4, R8 ;  /* 0x000000041b1a7825 */ /* 0x002fcc00078e0008 */
[----:B------:R-:W2:Y:S04]  /*0bb0*/  LDG.E R26, desc[UR8][R26.64] ;  /* 0x000000081a1a7981 */ /* 0x000ea8000c1e1900 */
[----:B------:R-:W2:Y:S01]  /*0bc0*/  LDG.E R27, desc[UR8][R6.64] ;  /* 0x00000008061b7981 */ /* 0x000ea2000c1e1900 */
[----:B---3--:R-:W-:-:S04]  /*0bd0*/  IMAD.WIDE.U32 R20, R21, 0x4, R8 ;  /* 0x0000000415147825 */ /* 0x008fc800078e0008 */
[--C-:B----4-:R-:W-:Y:S01]  /*0be0*/  IMAD.WIDE.U32 R10, R11, 0x4, R8.reuse ;  /* 0x000000040b0a7825 */ /* 0x110fe200078e0008 */
[----:B------:R0:W3:Y:S03]  /*0bf0*/  LDG.E R18, desc[UR8][R20.64] ;  /* 0x0000000814127981 */ /* 0x0000e6000c1e1900 */
[--C-:B-----5:R-:W-:Y:S02]  /*0c00*/  IMAD.WIDE.U32 R12, R13, 0x4, R8.reuse ;  /* 0x000000040d0c7825 */ /* 0x120fe400078e0008 */
[----:B------:R-:W4:Y:S02]  /*0c10*/  LDG.E R11, desc[UR8][R10.64] ;  /* 0x000000080a0b7981 */ /* 0x000f24000c1e1900 */
[--C-:B--2---:R-:W-:Y:S02]  /*0c20*/  IMAD.WIDE.U32 R14, R15, 0x4, R8.reuse ;  /* 0x000000040f0e7825 */ /* 0x104fe400078e0008 */
[----:B------:R-:W2:Y:S02]  /*0c30*/  LDG.E R13, desc[UR8][R12.64] ;  /* 0x000000080c0d7981 */ /* 0x000ea4000c1e1900 */
[----:B0-----:R-:W-:-:S02]  /*0c40*/  IMAD.WIDE.U32 R20, R23, 0x4, R8 ;  /* 0x0000000417147825 */ /* 0x001fc400078e0008 */
[----:B------:R-:W5:Y:S04]  /*0c50*/  LDG.E R14, desc[UR8][R14.64] ;  /* 0x000000080e0e7981 */ /* 0x000f68000c1e1900 */
[----:B------:R-:W5:Y:S04]  /*0c60*/  LDG.E R10, desc[UR8][R6.64+0x14] ;  /* 0x00001408060a7981 */ /* 0x000f68000c1e1900 */
[----:B------:R-:W5:Y:S04]  /*0c70*/  LDG.E R20, desc[UR8][R20.64] ;  /* 0x0000000814147981 */ /* 0x000f68000c1e1900 */
[----:B------:R-:W5:Y:S01]  /*0c80*/  LDG.E R23, desc[UR8][R6.64+0x1c] ;  /* 0x00001c0806177981 */ /* 0x000f62000c1e1900 */
[----:B------:R-:W-:Y:S01]  /*0c90*/  FFMA R26, R27, R26, R16 ;  /* 0x0000001a1b1a7223 */ /* 0x000fe20000000010 */
[----:B------:R-:W-:-:S02]  /*0ca0*/  IMAD.WIDE.U32 R16, R17, 0x4, R8 ;  /* 0x0000000411107825 */ /* 0x000fc400078e0008 */
[----:B------:R-:W5:Y:S02]  /*0cb0*/  LDG.E R27, desc[UR8][R6.64+0x10] ;  /* 0x00001008061b7981 */ /* 0x000f64000c1e1900 */
[----:B------:R-:W-:Y:S02]  /*0cc0*/  IMAD.WIDE.U32 R8, R19, 0x4, R8 ;  /* 0x0000000413087825 */ /* 0x000fe400078e0008 */
[----:B------:R-:W5:Y:S04]  /*0cd0*/  LDG.E R17, desc[UR8][R16.64] ;  /* 0x0000000810117981 */ /* 0x000f68000c1e1900 */
[----:B------:R-:W5:Y:S04]  /*0ce0*/  LDG.E R19, desc[UR8][R6.64+0x18] ;  /* 0x0000180806137981 */ /* 0x000f68000c1e1900 */
[----:B------:R-:W5:Y:S01]  /*0cf0*/  LDG.E R8, desc[UR8][R8.64] ;  /* 0x0000000808087981 */ /* 0x000f62000c1e1900 */
[----:B---3--:R-:W-:-:S04]  /*0d00*/  FFMA R25, R25, R18, R26 ;  /* 0x0000001219197223 */ /* 0x008fc8000000001a */
[----:B----4-:R-:W-:-:S04]  /*0d10*/  FFMA R11, R24, R11, R25 ;  /* 0x0000000b180b7223 */ /* 0x010fc80000000019 */
[----:B--2---:R-:W-:Y:S01]  /*0d20*/  FFMA R28, R28, R13, R11 ;  /* 0x0000000d1c1c7223 */ /* 0x004fe2000000000b */
[----:B------:R-:W-:-:S03]  /*0d30*/  IADD3 R4, PT, PT, R4, 0x8, RZ ;  /* 0x0000000804047810 */ /* 0x000fc60007ffe0ff */
[----:B-----5:R-:W-:-:S04]  /*0d40*/  FFMA R27, R27, R14, R28 ;  /* 0x0000000e1b1b7223 */ /* 0x020fc8000000001c */
[----:B------:R-:W-:-:S04]  /*0d50*/  FFMA R10, R10, R17, R27 ;  /* 0x000000110a0a7223 */ /* 0x000fc8000000001b */
[----:B------:R-:W-:-:S04]  /*0d60*/  FFMA R10, R19, R20, R10 ;  /* 0x00000014130a7223 */ /* 0x000fc8000000000a */
[----:B------:R-:W-:-:S07]  /*0d70*/  FFMA R16, R23, R8, R10 ;  /* 0x0000000817107223 */ /* 0x000fce000000000a */
.L_x_28:
[----:B------:R-:W-:Y:S05]  /*0d80*/  BSYNC.RECONVERGENT B1 ;  /* 0x0000000000017941 */ /* 0x000fea0003800200 */
.L_x_27:
        /* <DEDUP_REMOVED lines=26> */
[----:B------:R-:W4:Y:S01]  /*0f30*/  LDG.E R6, desc[UR8][R6.64] ;  /* 0x0000000806067981 */ /* 0x000f22000c1e1900 */
[----:B------:R-:W-:Y:S01]  /*0f40*/  IADD3 R4, PT, PT, R4, 0x4, RZ ;  /* 0x0000000404047810 */ /* 0x000fe20007ffe0ff */
[----:B-----5:R-:W-:-:S04]  /*0f50*/  FFMA R17, R17, R18, R16 ;  /* 0x0000001211117223 */ /* 0x020fc80000000010 */
[----:B--2---:R-:W-:-:S04]  /*0f60*/  FFMA R17, R20, R10, R17 ;  /* 0x0000000a14117223 */ /* 0x004fc80000000011 */
[----:B---3--:R-:W-:-:S04]  /*0f70*/  FFMA R14, R14, R12, R17 ;  /* 0x0000000c0e0e7223 */ /* 0x008fc80000000011 */
[----:B----4-:R-:W-:-:S07]  /*0f80*/  FFMA R16, R15, R6, R14 ;  /* 0x000000060f107223 */ /* 0x010fce000000000e */
.L_x_30:
[----:B------:R-:W-:Y:S05]  /*0f90*/  BSYNC.RECONVERGENT B1 ;  /* 0x0000000000017941 */ /* 0x000fea0003800200 */
.L_x_29:
        /* <DEDUP_REMOVED lines=17> */
[----:B---3--:R-:W-:-:S06]  /*10b0*/  IMAD.WIDE.U32 R4, R5, 0x4, R6 ;  /* 0x0000000405047825 */ /* 0x008fcc00078e0006 */
[----:B------:R-:W2:Y:S01]  /*10c0*/  LDG.E R4, desc[UR8][R4.64] ;  /* 0x0000000804047981 */ /* 0x000ea2000c1e1900 */
[----:B----4-:R-:W-:-:S03]  /*10d0*/  @P1 IMAD.WIDE.U32 R6, R15, 0x4, R6 ;  /* 0x000000040f061825 */ /* 0x010fc600078e0006 */
[----:B------:R-:W3:Y:S04]  /*10e0*/  @P1 LDG.E R15, desc[UR8][R8.64+0x8] ;  /* 0x00000808080f1981 */ /* 0x000ee8000c1e1900 */
[----:B------:R-:W3:Y:S01]  /*10f0*/  @P1 LDG.E R6, desc[UR8][R6.64] ;  /* 0x0000000806061981 */ /* 0x000ee2000c1e1900 */
[----:B--2---:R-:W-:-:S04]  /*1100*/  FFMA R16, R13, R4, R16 ;  /* 0x000000040d107223 */ /* 0x004fc80000000010 */
[----:B---3--:R-:W-:-:S07]  /*1110*/  @P1 FFMA R16, R15, R6, R16 ;  /* 0x000000060f101223 */ /* 0x008fce0000000010 */
.L_x_23:
[----:B------:R-:W-:Y:S05]  /*1120*/  BSYNC.RECONVERGENT B0 ;  /* 0x0000000000007941 */ /* 0x000fea0003800200 */
.L_x_22:
[----:B------:R-:W0:Y:S02]  /*1130*/  LDC.64 R4, c[0x0][0x3b8] ;  /* 0x0000ee00ff047b82 */ /* 0x000e240000000a00 */
[----:B0-----:R-:W-:-:S05]  /*1140*/  IMAD.WIDE.U32 R4, R2, 0x4, R4 ;  /* 0x0000000402047825 */ /* 0x001fca00078e0004 */
[----:B------:R0:W-:Y:S01]  /*1150*/  STG.E desc[UR8][R4.64], R16 ;  /* 0x0000001004007986 */ /* 0x0001e2000c101908 */
[----:B------:R-:W-:Y:S05]  /*1160*/  @!P0 BRA `(.L_x_31) ;  /* 0xfffffff0003c8947 */ /* 0x000fea000383ffff */
[----:B------:R-:W-:Y:S05]  /*1170*/  EXIT ;  /* 0x000000000000794d */ /* 0x000fea0003800000 */
.L_x_32:
        /* <DEDUP_REMOVED lines=16> */
.L_x_35:


//--------------------- .nv.shared.reserved.0     --------------------------
	.section	.nv.shared.reserved.0,"aw",@nobits
	.weak		__nv_reservedSMEM_offset_0_alias
	.size		__nv_reservedSMEM_offset_0_alias, 0, 64
	.other		__nv_reservedSMEM_offset_0_alias,@"STO_CUDA_RESERVED_SHARED STV_DEFAULT"
__nv_reservedSMEM_offset_0_alias:
	.zero		0
	.zero		64


//--------------------- .nv.constant0.spmv_kernel_3 --------------------------
	.section	.nv.constant0.spmv_kernel_3,"a",@progbits
	.sectionflags	@""
	.align	4
.nv.constant0.spmv_kernel_3:
	.zero		968


//--------------------- .nv.constant0.spmv_kernel_2 --------------------------
	.section	.nv.constant0.spmv_kernel_2,"a",@progbits
	.sectionflags	@""
	.align	4
.nv.constant0.spmv_kernel_2:
	.zero		968


//--------------------- .nv.constant0.spmv_kernel --------------------------
	.section	.nv.constant0.spmv_kernel,"a",@progbits
	.sectionflags	@""
	.align	4
.nv.constant0.spmv_kernel:
	.zero		968


//--------------------- SYMBOLS --------------------------

	.type		.nv.reservedSmem.offset0,@object
	.size		.nv.reservedSmem.offset0,0x4
